	.headerflags	@"EF_CUDA_TEXMODE_UNIFIED EF_CUDA_64BIT_ADDRESS EF_CUDA_ACCELERATORS EF_CUDA_SM90 EF_CUDA_VIRTUAL_SM(EF_CUDA_SM90)"
	.elftype	@"ET_EXEC"


//--------------------- .nv.info                  --------------------------
	.section	.nv.info,"",@"SHT_CUDA_INFO"
	.align	4


	//----- nvinfo : EIATTR_REGCOUNT
	.align		4
        /*0000*/ 	.byte	0x04, 0x2f
        /*0002*/ 	.short	(.L_1 - .L_0)
	.align		4
.L_0:
        /*0004*/ 	.word	index@(triton_poi_fused_max_pool2d_with_indices_33)
        /*0008*/ 	.word	0x00000028


	//----- nvinfo : EIATTR_MIN_STACK_SIZE
	.align		4
.L_1:
        /*000c*/ 	.byte	0x04, 0x12
        /*000e*/ 	.short	(.L_3 - .L_2)
	.align		4
.L_2:
        /*0010*/ 	.word	index@(triton_poi_fused_max_pool2d_with_indices_33)
        /*0014*/ 	.word	0x00000000


	//----- nvinfo : EIATTR_FRAME_SIZE
	.align		4
.L_3:
        /*0018*/ 	.byte	0x04, 0x11
        /*001a*/ 	.short	(.L_5 - .L_4)
	.align		4
.L_4:
        /*001c*/ 	.word	index@(triton_poi_fused_max_pool2d_with_indices_33)
        /*0020*/ 	.word	0x00000000


	//----- nvinfo : EIATTR_MIN_STACK_SIZE
	.align		4
.L_5:
        /*0024*/ 	.byte	0x04, 0x12
        /*0026*/ 	.short	(.L_7 - .L_6)
	.align		4
.L_6:
        /*0028*/ 	.word	index@(triton_poi_fused_max_pool2d_with_indices_33)
        /*002c*/ 	.word	0x00000000
.L_7:


//--------------------- .nv.info.triton_poi_fused_max_pool2d_with_indices_33 --------------------------
	.section	.nv.info.triton_poi_fused_max_pool2d_with_indices_33,"",@"SHT_CUDA_INFO"
	.sectionflags	@""
	.align	4


	//----- nvinfo : EIATTR_CUDA_API_VERSION
	.align		4
        /*0000*/ 	.byte	0x04, 0x37
        /*0002*/ 	.short	(.L_9 - .L_8)
.L_8:
        /*0004*/ 	.word	0x0000007c


	//----- nvinfo : EIATTR_KPARAM_INFO
	.align		4
.L_9:
        /*0008*/ 	.byte	0x04, 0x17
        /*000a*/ 	.short	(.L_11 - .L_10)
.L_10:
        /*000c*/ 	.word	0x00000000
        /*0010*/ 	.short	0x0004
        /*0012*/ 	.short	0x001c
        /*0014*/ 	.byte	0x00, 0xf0, 0x11, 0x00


	//----- nvinfo : EIATTR_KPARAM_INFO
	.align		4
.L_11:
        /*0018*/ 	.byte	0x04, 0x17
        /*001a*/ 	.short	(.L_13 - .L_12)
.L_12:
        /*001c*/ 	.word	0x00000000
        /*0020*/ 	.short	0x0003
        /*0022*/ 	.short	0x0018
        /*0024*/ 	.byte	0x00, 0xf0, 0x11, 0x00


	//----- nvinfo : EIATTR_KPARAM_INFO
	.align		4
.L_13:
        /*0028*/ 	.byte	0x04, 0x17
        /*002a*/ 	.short	(.L_15 - .L_14)
.L_14:
        /*002c*/ 	.word	0x00000000
        /*0030*/ 	.short	0x0002
        /*0032*/ 	.short	0x0010
        /*0034*/ 	.byte	0x00, 0xf4, 0x21, 0x00


	//----- nvinfo : EIATTR_KPARAM_INFO
	.align		4
.L_15:
        /*0038*/ 	.byte	0x04, 0x17
        /*003a*/ 	.short	(.L_17 - .L_16)
.L_16:
        /*003c*/ 	.word	0x00000000
        /*0040*/ 	.short	0x0001
        /*0042*/ 	.short	0x0008
        /*0044*/ 	.byte	0x00, 0xf4, 0x21, 0x00


	//----- nvinfo : EIATTR_KPARAM_INFO
	.align		4
.L_17:
        /*0048*/ 	.byte	0x04, 0x17
        /*004a*/ 	.short	(.L_19 - .L_18)
.L_18:
        /*004c*/ 	.word	0x00000000
        /*0050*/ 	.short	0x0000
        /*0052*/ 	.short	0x0000
        /*0054*/ 	.byte	0x00, 0xf4, 0x21, 0x00


	//----- nvinfo : EIATTR_SPARSE_MMA_MASK
	.align		4
.L_19:
        /*0058*/ 	.byte	0x03, 0x50
        /*005a*/ 	.short	0x0000


	//----- nvinfo : EIATTR_MAXREG_COUNT
	.align		4
        /*005c*/ 	.byte	0x03, 0x1b
        /*005e*/ 	.short	0x00ff


	//----- nvinfo : EIATTR_EXIT_INSTR_OFFSETS
	.align		4
        /*0060*/ 	.byte	0x04, 0x1c
        /*0062*/ 	.short	(.L_21 - .L_20)


	//   ....[0]....
.L_20:
        /*0064*/ 	.word	0x000032d0


	//   ....[1]....
        /*0068*/ 	.word	0x000032f0


	//----- nvinfo : EIATTR_REQNTID
	.align		4
.L_21:
        /*006c*/ 	.byte	0x04, 0x10
        /*006e*/ 	.short	(.L_23 - .L_22)
.L_22:
        /*0070*/ 	.word	0x00000100
        /*0074*/ 	.word	0x00000001
        /*0078*/ 	.word	0x00000001


	//----- nvinfo : EIATTR_CBANK_PARAM_SIZE
	.align		4
.L_23:
        /*007c*/ 	.byte	0x03, 0x19
        /*007e*/ 	.short	0x0020


	//----- nvinfo : EIATTR_PARAM_CBANK
	.align		4
        /*0080*/ 	.byte	0x04, 0x0a
        /*0082*/ 	.short	(.L_25 - .L_24)
	.align		4
.L_24:
        /*0084*/ 	.word	index@(.nv.constant0.triton_poi_fused_max_pool2d_with_indices_33)
        /*0088*/ 	.short	0x0210
        /*008a*/ 	.short	0x0020


	//----- nvinfo : EIATTR_SW_WAR
	.align		4
.L_25:
        /*008c*/ 	.byte	0x04, 0x36
        /*008e*/ 	.short	(.L_27 - .L_26)
.L_26:
        /*0090*/ 	.word	0x00000008
.L_27:


//--------------------- .nv.callgraph             --------------------------
	.section	.nv.callgraph,"",@"SHT_CUDA_CALLGRAPH"
	.align	4
	.sectionentsize	8
	.align		4
        /*0000*/ 	.word	0x00000000
	.align		4
        /*0004*/ 	.word	0xffffffff
	.align		4
        /*0008*/ 	.word	0x00000000
	.align		4
        /*000c*/ 	.word	0xfffffffe
	.align		4
        /*0010*/ 	.word	0x00000000
	.align		4
        /*0014*/ 	.word	0xfffffffd
	.align		4
        /*0018*/ 	.word	0x00000000
	.align		4
        /*001c*/ 	.word	0xfffffffc


//--------------------- .text.triton_poi_fused_max_pool2d_with_indices_33 --------------------------
	.section	.text.triton_poi_fused_max_pool2d_with_indices_33,"ax",@progbits
	.sectionflags	@"SHF_BARRIERS=1"
	.align	128
        .global         triton_poi_fused_max_pool2d_with_indices_33
        .type           triton_poi_fused_max_pool2d_with_indices_33,@function
        .size           triton_poi_fused_max_pool2d_with_indices_33,(.L_x_1 - triton_poi_fused_max_pool2d_with_indices_33)
        .other          triton_poi_fused_max_pool2d_with_indices_33,@"STO_CUDA_ENTRY STV_DEFAULT"
triton_poi_fused_max_pool2d_with_indices_33:
.text.triton_poi_fused_max_pool2d_with_indices_33:
[----:B------:R-:W0:Y:S02]  /*0000*/  LDC R1, c[0x0][0x28] ;  /* 0x00000a00ff017b82 */ /* 0x000e240000000800 */
[----:B------:R-:W1:Y:S01]  /*0010*/  S2R R0, SR_CTAID.Y ;  /* 0x0000000000007919 */ /* 0x000e620000002600 */
[----:B------:R-:W2:Y:S01]  /*0020*/  LDC.64 R34, c[0x0][0x210] ;  /* 0x00008400ff227b82 */ /* 0x000ea20000000a00 */
[----:B------:R-:W-:Y:S02]  /*0030*/  CS2R R28, SRZ ;  /* 0x00000000001c7805 */ /* 0x000fe4000001ff00 */
[----:B------:R-:W-:Y:S01]  /*0040*/  CS2R R30, SRZ ;  /* 0x00000000001e7805 */ /* 0x000fe2000001ff00 */
[----:B------:R-:W1:Y:S01]  /*0050*/  S2R R3, SR_TID.X ;  /* 0x0000000000037919 */ /* 0x000e620000002100 */
[----:B------:R-:W-:Y:S02]  /*0060*/  CS2R R24, SRZ ;  /* 0x0000000000187805 */ /* 0x000fe4000001ff00 */
[----:B------:R-:W-:Y:S01]  /*0070*/  CS2R R26, SRZ ;  /* 0x00000000001a7805 */ /* 0x000fe2000001ff00 */
[----:B------:R-:W-:Y:S01]  /*0080*/  ULDC.64 UR6, c[0x0][0x208] ;  /* 0x0000820000067ab9 */ /* 0x000fe20000000a00 */
[----:B------:R-:W3:Y:S01]  /*0090*/  S2R R8, SR_CTAID.X ;  /* 0x0000000000087919 */ /* 0x000ee20000002500 */
[----:B-1----:R-:W-:-:S04]  /*00a0*/  PRMT R33, R3, 0x6540, R0 ;  /* 0x0000654003217816 */ /* 0x002fc80000000000 */
[C---:B------:R-:W-:Y:S01]  /*00b0*/  ISETP.GE.AND P0, PT, R33.reuse, 0x90, PT ;  /* 0x000000902100780c */ /* 0x040fe20003f06270 */
[----:B------:R-:W-:-:S04]  /*00c0*/  IMAD.HI R2, R33, 0x2aaaaaab, RZ ;  /* 0x2aaaaaab21027827 */ /* 0x000fc800078e02ff */
[----:B------:R-:W-:Y:S01]  /*00d0*/  IMAD.HI R5, R33, 0x38e38e39, RZ ;  /* 0x38e38e3921057827 */ /* 0x000fe200078e02ff */
[----:B------:R-:W-:-:S04]  /*00e0*/  LEA.HI R4, R2, R2, RZ, 0x1 ;  /* 0x0000000202047211 */ /* 0x000fc800078f08ff */
[----:B------:R-:W-:Y:S01]  /*00f0*/  SHF.R.U32.HI R6, RZ, 0x1f, R5 ;  /* 0x0000001fff067819 */ /* 0x000fe20000011605 */
[----:B------:R-:W-:-:S03]  /*0100*/  IMAD R2, R4, -0x6, R33 ;  /* 0xfffffffa04027824 */ /* 0x000fc600078e0221 */
[----:B------:R-:W-:Y:S01]  /*0110*/  LEA.HI.SX32 R6, R5, R6, 0x1d ;  /* 0x0000000605067211 */ /* 0x000fe200078feaff */
[----:B------:R-:W-:-:S04]  /*0120*/  IMAD.HI R5, R4, 0x2aaaaaab, RZ ;  /* 0x2aaaaaab04057827 */ /* 0x000fc800078e02ff */
[----:B------:R-:W-:Y:S01]  /*0130*/  IMAD R7, R2, 0x240, RZ ;  /* 0x0000024002077824 */ /* 0x000fe200078e02ff */
[----:B------:R-:W-:Y:S01]  /*0140*/  LEA.HI R5, R5, R5, RZ, 0x1 ;  /* 0x0000000505057211 */ /* 0x000fe200078f08ff */
[----:B---3--:R-:W-:Y:S02]  /*0150*/  IMAD.SHL.U32 R2, R8, 0x10, RZ ;  /* 0x0000001008027824 */ /* 0x008fe400078e00ff */
[----:B------:R-:W-:Y:S02]  /*0160*/  IMAD R7, R6, 0xbe20, R7 ;  /* 0x0000be2006077824 */ /* 0x000fe400078e0207 */
[----:B------:R-:W-:Y:S01]  /*0170*/  IMAD R5, R5, -0x6, R4 ;  /* 0xfffffffa05057824 */ /* 0x000fe200078e0204 */
[C---:B------:R-:W-:Y:S01]  /*0180*/  ISETP.LT.AND P0, PT, R2.reuse, 0x120, !P0 ;  /* 0x000001200200780c */ /* 0x040fe20004701270 */
[----:B------:R-:W-:-:S04]  /*0190*/  IMAD.IADD R32, R2, 0x1, R7 ;  /* 0x0000000102207824 */ /* 0x000fc800078e0207 */
[----:B------:R-:W-:-:S04]  /*01a0*/  IMAD R32, R5, 0x1d40, R32 ;  /* 0x00001d4005207824 */ /* 0x000fc800078e0220 */
[C---:B------:R-:W-:Y:S02]  /*01b0*/  VIADD R7, R32.reuse, 0x120 ;  /* 0x0000012020077836 */ /* 0x040fe40000000000 */
[----:B--2---:R-:W-:-:S04]  /*01c0*/  IMAD.WIDE R4, R32, 0x4, R34 ;  /* 0x0000000420047825 */ /* 0x004fc800078e0222 */
[--C-:B------:R-:W-:Y:S01]  /*01d0*/  IMAD.WIDE R6, R7, 0x4, R34.reuse ;  /* 0x0000000407067825 */ /* 0x100fe200078e0222 */
[----:B------:R1:W2:Y:S04]  /*01e0*/  @P0 LDG.E.EL.128 R28, desc[UR6][R4.64] ;  /* 0x00000006041c0981 */ /* 0x0002a8000c2e1d00 */
[----:B------:R3:W2:Y:S01]  /*01f0*/  @P0 LDG.E.EL.128 R24, desc[UR6][R6.64] ;  /* 0x0000000606180981 */ /* 0x0006a2000c2e1d00 */
[----:B------:R-:W-:Y:S01]  /*0200*/  VIADD R9, R32, 0x240 ;  /* 0x0000024020097836 */ /* 0x000fe20000000000 */
[----:B------:R-:W-:Y:S02]  /*0210*/  CS2R R20, SRZ ;  /* 0x0000000000147805 */ /* 0x000fe4000001ff00 */
[----:B------:R-:W-:Y:S01]  /*0220*/  CS2R R22, SRZ ;  /* 0x0000000000167805 */ /* 0x000fe2000001ff00 */
[----:B------:R-:W-:-:S05]  /*0230*/  IMAD.WIDE R8, R9, 0x4, R34 ;  /* 0x0000000409087825 */ /* 0x000fca00078e0222 */
[----:B------:R4:W5:Y:S01]  /*0240*/  @P0 LDG.E.EL.128 R20, desc[UR6][R8.64] ;  /* 0x0000000608140981 */ /* 0x000962000c2e1d00 */
[----:B------:R-:W-:Y:S01]  /*0250*/  VIADD R11, R32, 0xea0 ;  /* 0x00000ea0200b7836 */ /* 0x000fe20000000000 */
[----:B------:R-:W-:Y:S02]  /*0260*/  CS2R R16, SRZ ;  /* 0x0000000000107805 */ /* 0x000fe4000001ff00 */
[----:B------:R-:W-:Y:S01]  /*0270*/  CS2R R18, SRZ ;  /* 0x0000000000127805 */ /* 0x000fe2000001ff00 */
[----:B-1----:R-:W-:-:S05]  /*0280*/  IMAD.WIDE R4, R11, 0x4, R34 ;  /* 0x000000040b047825 */ /* 0x002fca00078e0222 */
[----:B------:R1:W5:Y:S01]  /*0290*/  @P0 LDG.E.EL.128 R16, desc[UR6][R4.64] ;  /* 0x0000000604100981 */ /* 0x000362000c2e1d00 */
[----:B------:R-:W-:Y:S01]  /*02a0*/  VIADD R37, R32, 0xfc0 ;  /* 0x00000fc020257836 */ /* 0x000fe20000000000 */
[----:B------:R-:W-:Y:S02]  /*02b0*/  CS2R R12, SRZ ;  /* 0x00000000000c7805 */ /* 0x000fe4000001ff00 */
[----:B------:R-:W-:Y:S01]  /*02c0*/  CS2R R14, SRZ ;  /* 0x00000000000e7805 */ /* 0x000fe2000001ff00 */
[----:B------:R-:W-:-:S05]  /*02d0*/  IMAD.WIDE R36, R37, 0x4, R34 ;  /* 0x0000000425247825 */ /* 0x000fca00078e0222 */
[----:B------:R-:W5:Y:S01]  /*02e0*/  @P0 LDG.E.EL.128 R12, desc[UR6][R36.64] ;  /* 0x00000006240c0981 */ /* 0x000f62000c2e1d00 */
[----:B---3--:R-:W-:Y:S01]  /*02f0*/  VIADD R7, R32, 0x10e0 ;  /* 0x000010e020077836 */ /* 0x008fe20000000000 */
[----:B----4-:R-:W-:Y:S02]  /*0300*/  CS2R R8, SRZ ;  /* 0x0000000000087805 */ /* 0x010fe4000001ff00 */
[----:B------:R-:W-:Y:S01]  /*0310*/  CS2R R10, SRZ ;  /* 0x00000000000a7805 */ /* 0x000fe2000001ff00 */
[----:B------:R-:W-:-:S05]  /*0320*/  IMAD.WIDE R6, R7, 0x4, R34 ;  /* 0x0000000407067825 */ /* 0x000fca00078e0222 */
[----:B------:R3:W4:Y:S01]  /*0330*/  @P0 LDG.E.EL.128 R8, desc[UR6][R6.64] ;  /* 0x0000000606080981 */ /* 0x000722000c2e1d00 */
[----:B-1----:R-:W-:Y:S02]  /*0340*/  CS2R R4, SRZ ;  /* 0x0000000000047805 */ /* 0x002fe4000001ff00 */
[----:B---3--:R-:W-:Y:S02]  /*0350*/  CS2R R6, SRZ ;  /* 0x0000000000067805 */ /* 0x008fe4000001ff00 */
[C---:B--2---:R-:W-:Y:S02]  /*0360*/  FSETP.GT.AND P1, PT, R25.reuse, R29, PT ;  /* 0x0000001d1900720b */ /* 0x044fe40003f24000 */
[C---:B------:R-:W-:Y:S02]  /*0370*/  FSETP.GT.AND P4, PT, R24.reuse, R28, PT ;  /* 0x0000001c1800720b */ /* 0x040fe40003f84000 */
[----:B------:R-:W-:Y:S02]  /*0380*/  FSETP.NAN.AND P5, PT, R25, R25, PT ;  /* 0x000000191900720b */ /* 0x000fe40003fa8000 */
[----:B------:R-:W-:-:S02]  /*0390*/  FSETP.NAN.AND P6, PT, R24, R24, PT ;  /* 0x000000181800720b */ /* 0x000fc40003fc8000 */
[C---:B------:R-:W-:Y:S02]  /*03a0*/  FSETP.GT.AND P2, PT, R27.reuse, R31, PT ;  /* 0x0000001f1b00720b */ /* 0x040fe40003f44000 */
[----:B------:R-:W-:-:S03]  /*03b0*/  FSETP.NAN.AND P3, PT, R27, R27, PT ;  /* 0x0000001b1b00720b */ /* 0x000fc60003f68000 */
[----:B------:R-:W-:Y:S01]  /*03c0*/  @!P1 SEL R25, R25, R29, P5 ;  /* 0x0000001d19199207 */ /* 0x000fe20002800000 */
[----:B------:R-:W-:Y:S01]  /*03d0*/  VIADD R29, R32, 0x1d40 ;  /* 0x00001d40201d7836 */ /* 0x000fe20000000000 */
[----:B------:R-:W-:Y:S02]  /*03e0*/  @!P4 SEL R24, R24, R28, P6 ;  /* 0x0000001c1818c207 */ /* 0x000fe40003000000 */
[----:B------:R-:W-:Y:S01]  /*03f0*/  FSETP.GT.AND P6, PT, R26, R30, PT ;  /* 0x0000001e1a00720b */ /* 0x000fe20003fc4000 */
[----:B------:R-:W-:-:S03]  /*0400*/  IMAD.WIDE R28, R29, 0x4, R34 ;  /* 0x000000041d1c7825 */ /* 0x000fc600078e0222 */
[----:B------:R-:W-:Y:S02]  /*0410*/  @!P2 SEL R27, R27, R31, P3 ;  /* 0x0000001f1b1ba207 */ /* 0x000fe40001800000 */
[----:B------:R1:W2:Y:S01]  /*0420*/  @P0 LDG.E.EL.128 R4, desc[UR6][R28.64] ;  /* 0x000000061c040981 */ /* 0x0002a2000c2e1d00 */
[----:B------:R-:W-:Y:S02]  /*0430*/  FSETP.NAN.AND P5, PT, R26, R26, PT ;  /* 0x0000001a1a00720b */ /* 0x000fe40003fa8000 */
[----:B-----5:R-:W-:-:S04]  /*0440*/  FSETP.GEU.AND P3, PT, R27, R23, PT ;  /* 0x000000171b00720b */ /* 0x020fc80003f6e000 */
[----:B------:R-:W-:Y:S02]  /*0450*/  @!P6 SEL R26, R26, R30, P5 ;  /* 0x0000001e1a1ae207 */ /* 0x000fe40002800000 */
[----:B------:R-:W-:Y:S02]  /*0460*/  SEL R30, RZ, 0x1, !P2 ;  /* 0x00000001ff1e7807 */ /* 0x000fe40005000000 */
[----:B------:R-:W-:Y:S02]  /*0470*/  FSETP.GEU.AND P5, PT, R26, R22, PT ;  /* 0x000000161a00720b */ /* 0x000fe40003fae000 */
[C---:B------:R-:W-:Y:S02]  /*0480*/  FSETP.NAN.AND P2, PT, R23.reuse, R23, PT ;  /* 0x000000171700720b */ /* 0x040fe40003f48000 */
[----:B-1----:R-:W-:Y:S02]  /*0490*/  SEL R28, RZ, 0x1, !P1 ;  /* 0x00000001ff1c7807 */ /* 0x002fe40004800000 */
[----:B------:R-:W-:-:S02]  /*04a0*/  @P3 SEL R23, R23, R27, P2 ;  /* 0x0000001b17173207 */ /* 0x000fc40001000000 */
[----:B------:R-:W-:Y:S02]  /*04b0*/  SEL R27, RZ, 0x1, !P6 ;  /* 0x00000001ff1b7807 */ /* 0x000fe40007000000 */
[C---:B------:R-:W-:Y:S02]  /*04c0*/  FSETP.NAN.AND P2, PT, R22.reuse, R22, PT ;  /* 0x000000161600720b */ /* 0x040fe40003f48000 */
[-C--:B------:R-:W-:Y:S02]  /*04d0*/  FSETP.GEU.AND P6, PT, R25, R21.reuse, PT ;  /* 0x000000151900720b */ /* 0x080fe40003fce000 */
[----:B------:R-:W-:Y:S02]  /*04e0*/  @P5 SEL R22, R22, R26, P2 ;  /* 0x0000001a16165207 */ /* 0x000fe40001000000 */
[----:B------:R-:W-:Y:S02]  /*04f0*/  FSETP.GEU.AND P2, PT, R24, R20, PT ;  /* 0x000000141800720b */ /* 0x000fe40003f4e000 */
[----:B------:R-:W-:-:S02]  /*0500*/  FSETP.NAN.AND P1, PT, R21, R21, PT ;  /* 0x000000151500720b */ /* 0x000fc40003f28000 */
[----:B------:R-:W-:Y:S02]  /*0510*/  SEL R29, R30, 0x2, P3 ;  /* 0x000000021e1d7807 */ /* 0x000fe40001800000 */
[----:B------:R-:W-:Y:S02]  /*0520*/  SEL R30, R27, 0x2, P5 ;  /* 0x000000021b1e7807 */ /* 0x000fe40002800000 */
[----:B------:R-:W-:Y:S02]  /*0530*/  CS2R R26, SRZ ;  /* 0x00000000001a7805 */ /* 0x000fe4000001ff00 */
[----:B------:R-:W-:Y:S02]  /*0540*/  FSETP.NAN.AND P5, PT, R16, R16, PT ;  /* 0x000000101000720b */ /* 0x000fe40003fa8000 */
[----:B------:R-:W-:Y:S02]  /*0550*/  @P6 SEL R21, R21, R25, P1 ;  /* 0x0000001915156207 */ /* 0x000fe40000800000 */
[----:B------:R-:W-:-:S02]  /*0560*/  FSETP.NAN.AND P1, PT, R20, R20, PT ;  /* 0x000000141400720b */ /* 0x000fc40003f28000 */
[----:B------:R-:W-:Y:S02]  /*0570*/  FSETP.GEU.AND P3, PT, R21, R17, PT ;  /* 0x000000111500720b */ /* 0x000fe40003f6e000 */
[----:B------:R-:W-:Y:S02]  /*0580*/  @P2 SEL R20, R20, R24, P1 ;  /* 0x0000001814142207 */ /* 0x000fe40000800000 */
[----:B------:R-:W-:Y:S02]  /*0590*/  CS2R R24, SRZ ;  /* 0x0000000000187805 */ /* 0x000fe4000001ff00 */
[----:B------:R-:W-:-:S13]  /*05a0*/  FSETP.GEU.AND P1, PT, R20, R16, PT ;  /* 0x000000101400720b */ /* 0x000fda0003f2e000 */
[----:B------:R-:W-:Y:S02]  /*05b0*/  @P1 SEL R16, R16, R20, P5 ;  /* 0x0000001410101207 */ /* 0x000fe40002800000 */
[----:B------:R-:W-:-:S04]  /*05c0*/  FSETP.NAN.AND P5, PT, R17, R17, PT ;  /* 0x000000111100720b */ /* 0x000fc80003fa8000 */
[----:B------:R-:W-:Y:S01]  /*05d0*/  @P3 SEL R17, R17, R21, P5 ;  /* 0x0000001511113207 */ /* 0x000fe20002800000 */
[----:B------:R-:W-:Y:S01]  /*05e0*/  VIADD R21, R32, 0x1e60 ;  /* 0x00001e6020157836 */ /* 0x000fe20000000000 */
[-C--:B------:R-:W-:Y:S02]  /*05f0*/  FSETP.GEU.AND P5, PT, R22, R18.reuse, PT ;  /* 0x000000121600720b */ /* 0x080fe40003fae000 */
[----:B------:R-:W-:Y:S01]  /*0600*/  SEL R28, R28, 0x2, P6 ;  /* 0x000000021c1c7807 */ /* 0x000fe20003000000 */
[----:B------:R-:W-:Y:S01]  /*0610*/  IMAD.WIDE R20, R21, 0x4, R34 ;  /* 0x0000000415147825 */ /* 0x000fe200078e0222 */
[----:B------:R-:W-:Y:S02]  /*0620*/  FSETP.NAN.AND P6, PT, R18, R18, PT ;  /* 0x000000121200720b */ /* 0x000fe40003fc8000 */
[----:B------:R-:W-:Y:S02]  /*0630*/  SEL R28, R28, 0x3, P3 ;  /* 0x000000031c1c7807 */ /* 0x000fe40001800000 */
[----:B------:R-:W-:Y:S01]  /*0640*/  SEL R30, R30, 0x3, P5 ;  /* 0x000000031e1e7807 */ /* 0x000fe20002800000 */
[----:B------:R1:W3:Y:S01]  /*0650*/  @P0 LDG.E.EL.128 R24, desc[UR6][R20.64] ;  /* 0x0000000614180981 */ /* 0x0002e2000c2e1d00 */
[----:B------:R-:W-:-:S03]  /*0660*/  FSETP.GEU.AND P3, PT, R16, R12, PT ;  /* 0x0000000c1000720b */ /* 0x000fc60003f6e000 */
[----:B------:R-:W-:Y:S02]  /*0670*/  @P5 SEL R18, R18, R22, P6 ;  /* 0x0000001612125207 */ /* 0x000fe40003000000 */
[----:B------:R-:W-:Y:S02]  /*0680*/  SEL R22, RZ, 0x1, !P4 ;  /* 0x00000001ff167807 */ /* 0x000fe40006000000 */
[-C--:B------:R-:W-:Y:S02]  /*0690*/  FSETP.GEU.AND P4, PT, R23, R19.reuse, PT ;  /* 0x000000131700720b */ /* 0x080fe40003f8e000 */
[----:B------:R-:W-:Y:S02]  /*06a0*/  FSETP.NAN.AND P6, PT, R19, R19, PT ;  /* 0x000000131300720b */ /* 0x000fe40003fc8000 */
[----:B------:R-:W-:Y:S02]  /*06b0*/  SEL R22, R22, 0x2, P2 ;  /* 0x0000000216167807 */ /* 0x000fe40001000000 */
[----:B------:R-:W-:-:S02]  /*06c0*/  FSETP.GEU.AND P2, PT, R18, R14, PT ;  /* 0x0000000e1200720b */ /* 0x000fc40003f4e000 */
[----:B------:R-:W-:Y:S02]  /*06d0*/  SEL R22, R22, 0x3, P1 ;  /* 0x0000000316167807 */ /* 0x000fe40000800000 */
[----:B------:R-:W-:Y:S02]  /*06e0*/  FSETP.NAN.AND P1, PT, R15, R15, PT ;  /* 0x0000000f0f00720b */ /* 0x000fe40003f28000 */
[----:B------:R-:W-:Y:S02]  /*06f0*/  FSETP.NAN.AND P5, PT, R14, R14, PT ;  /* 0x0000000e0e00720b */ /* 0x000fe40003fa8000 */
[----:B------:R-:W-:Y:S02]  /*0700*/  @P4 SEL R19, R19, R23, P6 ;  /* 0x0000001713134207 */ /* 0x000fe40003000000 */
[----:B------:R-:W-:Y:S02]  /*0710*/  SEL R29, R29, 0x3, P4 ;  /* 0x000000031d1d7807 */ /* 0x000fe40002000000 */
[----:B------:R-:W-:-:S02]  /*0720*/  FSETP.GEU.AND P6, PT, R19, R15, PT ;  /* 0x0000000f1300720b */ /* 0x000fc40003fce000 */
[----:B------:R-:W-:Y:S02]  /*0730*/  @P2 SEL R14, R14, R18, P5 ;  /* 0x000000120e0e2207 */ /* 0x000fe40002800000 */
[C---:B------:R-:W-:Y:S02]  /*0740*/  FSETP.NAN.AND P5, PT, R12.reuse, R12, PT ;  /* 0x0000000c0c00720b */ /* 0x040fe40003fa8000 */
[----:B------:R-:W-:Y:S02]  /*0750*/  SEL R31, R29, 0x4, P6 ;  /* 0x000000041d1f7807 */ /* 0x000fe40003000000 */
[----:B------:R-:W-:Y:S02]  /*0760*/  @P3 SEL R12, R12, R16, P5 ;  /* 0x000000100c0c3207 */ /* 0x000fe40002800000 */
[----:B------:R-:W-:Y:S02]  /*0770*/  FSETP.NAN.AND P5, PT, R13, R13, PT ;  /* 0x0000000d0d00720b */ /* 0x000fe40003fa8000 */
[----:B----4-:R-:W-:-:S02]  /*0780*/  FSETP.GEU.AND P4, PT, R12, R8, PT ;  /* 0x000000080c00720b */ /* 0x010fc40003f8e000 */
[----:B------:R-:W-:Y:S02]  /*0790*/  @P6 SEL R15, R15, R19, P1 ;  /* 0x000000130f0f6207 */ /* 0x000fe40000800000 */
[----:B------:R-:W-:Y:S02]  /*07a0*/  CS2R R18, SRZ ;  /* 0x0000000000127805 */ /* 0x000fe4000001ff00 */
[----:B------:R-:W-:Y:S02]  /*07b0*/  FSETP.GEU.AND P1, PT, R17, R13, PT ;  /* 0x0000000d1100720b */ /* 0x000fe40003f2e000 */
[----:B------:R-:W-:Y:S02]  /*07c0*/  FSETP.NAN.AND P6, PT, R8, R8, PT ;  /* 0x000000080800720b */ /* 0x000fe40003fc8000 */
[----:B------:R-:W-:Y:S02]  /*07d0*/  SEL R30, R30, 0x4, P2 ;  /* 0x000000041e1e7807 */ /* 0x000fe40001000000 */
[----:B------:R-:W-:-:S02]  /*07e0*/  FSETP.GEU.AND P2, PT, R14, R10, PT ;  /* 0x0000000a0e00720b */ /* 0x000fc40003f4e000 */
[----:B------:R-:W-:Y:S02]  /*07f0*/  SEL R29, R28, 0x4, P1 ;  /* 0x000000041c1d7807 */ /* 0x000fe40000800000 */
[----:B------:R-:W-:Y:S02]  /*0800*/  @P4 SEL R8, R8, R12, P6 ;  /* 0x0000000c08084207 */ /* 0x000fe40003000000 */
[----:B------:R-:W-:Y:S02]  /*0810*/  FSETP.NAN.AND P6, PT, R9, R9, PT ;  /* 0x000000090900720b */ /* 0x000fe40003fc8000 */
[----:B------:R-:W-:Y:S02]  /*0820*/  @P1 SEL R13, R13, R17, P5 ;  /* 0x000000110d0d1207 */ /* 0x000fe40002800000 */
[----:B------:R-:W-:Y:S02]  /*0830*/  CS2R R16, SRZ ;  /* 0x0000000000107805 */ /* 0x000fe4000001ff00 */
[----:B------:R-:W-:-:S02]  /*0840*/  FSETP.GEU.AND P1, PT, R15, R11, PT ;  /* 0x0000000b0f00720b */ /* 0x000fc40003f2e000 */
[----:B------:R-:W-:Y:S02]  /*0850*/  FSETP.GEU.AND P5, PT, R13, R9, PT ;  /* 0x000000090d00720b */ /* 0x000fe40003fae000 */
[----:B------:R-:W-:Y:S02]  /*0860*/  SEL R22, R22, 0x4, P3 ;  /* 0x0000000416167807 */ /* 0x000fe40001800000 */
[----:B------:R-:W-:Y:S02]  /*0870*/  SEL R29, R29, 0x5, P5 ;  /* 0x000000051d1d7807 */ /* 0x000fe40002800000 */
[----:B------:R-:W-:-:S07]  /*0880*/  SEL R28, R22, 0x5, P4 ;  /* 0x00000005161c7807 */ /* 0x000fce0002000000 */
[----:B------:R-:W-:Y:S01]  /*0890*/  @P5 SEL R9, R9, R13, P6 ;  /* 0x0000000d09095207 */ /* 0x000fe20003000000 */
[----:B------:R-:W-:Y:S01]  /*08a0*/  VIADD R13, R32, 0x1f80 ;  /* 0x00001f80200d7836 */ /* 0x000fe20000000000 */
[----:B------:R-:W-:-:S03]  /*08b0*/  FSETP.NAN.AND P6, PT, R10, R10, PT ;  /* 0x0000000a0a00720b */ /* 0x000fc60003fc8000 */
[----:B------:R-:W-:Y:S01]  /*08c0*/  IMAD.WIDE R12, R13, 0x4, R34 ;  /* 0x000000040d0c7825 */ /* 0x000fe200078e0222 */
[----:B------:R-:W-:Y:S02]  /*08d0*/  @P2 SEL R10, R10, R14, P6 ;  /* 0x0000000e0a0a2207 */ /* 0x000fe40003000000 */
[C---:B------:R-:W-:Y:S02]  /*08e0*/  FSETP.NAN.AND P6, PT, R11.reuse, R11, PT ;  /* 0x0000000b0b00720b */ /* 0x040fe40003fc8000 */
[----:B------:R4:W5:Y:S02]  /*08f0*/  @P0 LDG.E.EL.128 R16, desc[UR6][R12.64] ;  /* 0x000000060c100981 */ /* 0x000964000c2e1d00 */
[----:B------:R-:W-:Y:S01]  /*0900*/  @P1 SEL R11, R11, R15, P6 ;  /* 0x0000000f0b0b1207 */ /* 0x000fe20003000000 */
[----:B------:R-:W-:Y:S01]  /*0910*/  VIADD R37, R32, 0x4 ;  /* 0x0000000420257836 */ /* 0x000fe20000000000 */
[----:B-1----:R-:W-:Y:S02]  /*0920*/  CS2R R20, SRZ ;  /* 0x0000000000147805 */ /* 0x002fe4000001ff00 */
[----:B------:R-:W-:-:S02]  /*0930*/  CS2R R22, SRZ ;  /* 0x0000000000167805 */ /* 0x000fc4000001ff00 */
[----:B------:R-:W-:Y:S01]  /*0940*/  CS2R R14, SRZ ;  /* 0x00000000000e7805 */ /* 0x000fe2000001ff00 */
[----:B------:R-:W-:Y:S01]  /*0950*/  IMAD.WIDE R36, R37, 0x4, R34 ;  /* 0x0000000425247825 */ /* 0x000fe200078e0222 */
[----:B----4-:R-:W-:-:S04]  /*0960*/  CS2R R12, SRZ ;  /* 0x00000000000c7805 */ /* 0x010fc8000001ff00 */
[----:B------:R1:W4:Y:S01]  /*0970*/  @P0 LDG.E.EL.128 R20, desc[UR6][R36.64] ;  /* 0x0000000624140981 */ /* 0x000322000c2e1d00 */
[-C--:B--2---:R-:W-:Y:S02]  /*0980*/  FSETP.GEU.AND P6, PT, R11, R7.reuse, PT ;  /* 0x000000070b00720b */ /* 0x084fe40003fce000 */
[-C--:B------:R-:W-:Y:S02]  /*0990*/  FSETP.GEU.AND P3, PT, R10, R6.reuse, PT ;  /* 0x000000060a00720b */ /* 0x080fe40003f6e000 */
[----:B------:R-:W-:Y:S02]  /*09a0*/  FSETP.NAN.AND P4, PT, R7, R7, PT ;  /* 0x000000070700720b */ /* 0x000fe40003f88000 */
[----:B------:R-:W-:-:S07]  /*09b0*/  FSETP.NAN.AND P5, PT, R6, R6, PT ;  /* 0x000000060600720b */ /* 0x000fce0003fa8000 */
[----:B------:R-:W-:Y:S01]  /*09c0*/  @P6 SEL R7, R7, R11, P4 ;  /* 0x0000000b07076207 */ /* 0x000fe20002000000 */
[----:B------:R-:W-:Y:S01]  /*09d0*/  VIADD R11, R32, 0x124 ;  /* 0x00000124200b7836 */ /* 0x000fe20000000000 */
[----:B------:R-:W-:-:S03]  /*09e0*/  @P3 SEL R6, R6, R10, P5 ;  /* 0x0000000a06063207 */ /* 0x000fc60002800000 */
[----:B------:R-:W-:-:S05]  /*09f0*/  IMAD.WIDE R10, R11, 0x4, R34 ;  /* 0x000000040b0a7825 */ /* 0x000fca00078e0222 */
[----:B------:R2:W4:Y:S01]  /*0a00*/  @P0 LDG.E.EL.128 R12, desc[UR6][R10.64] ;  /* 0x000000060a0c0981 */ /* 0x000522000c2e1d00 */
[-C--:B------:R-:W-:Y:S02]  /*0a10*/  FSETP.GEU.AND P4, PT, R9, R5.reuse, PT ;  /* 0x000000050900720b */ /* 0x080fe40003f8e000 */
[----:B------:R-:W-:Y:S02]  /*0a20*/  FSETP.NAN.AND P5, PT, R5, R5, PT ;  /* 0x000000050500720b */ /* 0x000fe40003fa8000 */
[----:B------:R-:W-:-:S09]  /*0a30*/  SEL R30, R30, 0x5, P2 ;  /* 0x000000051e1e7807 */ /* 0x000fd20001000000 */
[----:B------:R-:W-:Y:S02]  /*0a40*/  @P4 SEL R5, R5, R9, P5 ;  /* 0x0000000905054207 */ /* 0x000fe40002800000 */
[-C--:B------:R-:W-:Y:S02]  /*0a50*/  FSETP.GEU.AND P5, PT, R8, R4.reuse, PT ;  /* 0x000000040800720b */ /* 0x080fe40003fae000 */
[----:B------:R-:W-:Y:S02]  /*0a60*/  FSETP.NAN.AND P2, PT, R4, R4, PT ;  /* 0x000000040400720b */ /* 0x000fe40003f48000 */
[----:B------:R-:W-:-:S09]  /*0a70*/  SEL R31, R31, 0x5, P1 ;  /* 0x000000051f1f7807 */ /* 0x000fd20000800000 */
[----:B------:R-:W-:Y:S02]  /*0a80*/  @P5 SEL R4, R4, R8, P2 ;  /* 0x0000000804045207 */ /* 0x000fe40001000000 */
[----:B-1----:R-:W-:Y:S02]  /*0a90*/  SEL R36, R31, 0x6, P6 ;  /* 0x000000061f247807 */ /* 0x002fe40003000000 */
[----:B------:R-:W-:Y:S02]  /*0aa0*/  CS2R R8, SRZ ;  /* 0x0000000000087805 */ /* 0x000fe4000001ff00 */
[-C--:B---3--:R-:W-:Y:S02]  /*0ab0*/  FSETP.GEU.AND P2, PT, R4, R24.reuse, PT ;  /* 0x000000180400720b */ /* 0x088fe40003f4e000 */
[----:B------:R-:W-:Y:S02]  /*0ac0*/  FSETP.GEU.AND P1, PT, R5, R25, PT ;  /* 0x000000190500720b */ /* 0x000fe40003f2e000 */
[----:B------:R-:W-:-:S09]  /*0ad0*/  FSETP.NAN.AND P6, PT, R24, R24, PT ;  /* 0x000000181800720b */ /* 0x000fd20003fc8000 */
[----:B------:R-:W-:Y:S02]  /*0ae0*/  @P2 SEL R24, R24, R4, P6 ;  /* 0x0000000418182207 */ /* 0x000fe40003000000 */
[----:B------:R-:W-:-:S04]  /*0af0*/  FSETP.NAN.AND P6, PT, R25, R25, PT ;  /* 0x000000191900720b */ /* 0x000fc80003fc8000 */
[----:B------:R-:W-:Y:S01]  /*0b00*/  @P1 SEL R25, R25, R5, P6 ;  /* 0x0000000519191207 */ /* 0x000fe20003000000 */
[----:B------:R-:W-:Y:S01]  /*0b10*/  VIADD R5, R32, 0x244 ;  /* 0x0000024420057836 */ /* 0x000fe20000000000 */
[----:B--2---:R-:W-:Y:S02]  /*0b20*/  CS2R R10, SRZ ;  /* 0x00000000000a7805 */ /* 0x004fe4000001ff00 */
[----:B------:R-:W-:Y:S01]  /*0b30*/  SEL R37, R30, 0x6, P3 ;  /* 0x000000061e257807 */ /* 0x000fe20001800000 */
[----:B------:R-:W-:Y:S01]  /*0b40*/  IMAD.WIDE R4, R5, 0x4, R34 ;  /* 0x0000000405047825 */ /* 0x000fe200078e0222 */
[----:B------:R-:W-:Y:S02]  /*0b50*/  FSETP.GEU.AND P3, PT, R6, R26, PT ;  /* 0x0000001a0600720b */ /* 0x000fe40003f6e000 */
[----:B------:R-:W-:Y:S02]  /*0b60*/  SEL R29, R29, 0x6, P4 ;  /* 0x000000061d1d7807 */ /* 0x000fe40002000000 */
[----:B------:R1:W2:Y:S01]  /*0b70*/  @P0 LDG.E.EL.128 R8, desc[UR6][R4.64] ;  /* 0x0000000604080981 */ /* 0x0002a2000c2e1d00 */
[----:B------:R-:W-:-:S02]  /*0b80*/  FSETP.GEU.AND P4, PT, R7, R27, PT ;  /* 0x0000001b0700720b */ /* 0x000fc40003f8e000 */
[----:B------:R-:W-:Y:S02]  /*0b90*/  FSETP.NAN.AND P6, PT, R26, R26, PT ;  /* 0x0000001a1a00720b */ /* 0x000fe40003fc8000 */
[----:B------:R-:W-:Y:S02]  /*0ba0*/  SEL R28, R28, 0x6, P5 ;  /* 0x000000061c1c7807 */ /* 0x000fe40002800000 */
[----:B------:R-:W-:Y:S02]  /*0bb0*/  FSETP.NAN.AND P5, PT, R27, R27, PT ;  /* 0x0000001b1b00720b */ /* 0x000fe40003fa8000 */
[----:B------:R-:W-:-:S05]  /*0bc0*/  @P3 SEL R26, R26, R6, P6 ;  /* 0x000000061a1a3207 */ /* 0x000fca0003000000 */
[----:B------:R-:W-:Y:S02]  /*0bd0*/  @P4 SEL R27, R27, R7, P5 ;  /* 0x000000071b1b4207 */ /* 0x000fe40002800000 */
[----:B------:R-:W-:Y:S02]  /*0be0*/  SEL R31, R28, 0x7, P2 ;  /* 0x000000071c1f7807 */ /* 0x000fe40001000000 */
[----:B------:R-:W-:Y:S02]  /*0bf0*/  SEL R30, R29, 0x7, P1 ;  /* 0x000000071d1e7807 */ /* 0x000fe40000800000 */
[----:B------:R-:W-:Y:S02]  /*0c00*/  SEL R29, R37, 0x7, P3 ;  /* 0x00000007251d7807 */ /* 0x000fe40001800000 */
[----:B-----5:R-:W-:Y:S02]  /*0c10*/  FSETP.GEU.AND P6, PT, R24, R16, PT ;  /* 0x000000101800720b */ /* 0x020fe40003fce000 */
[----:B------:R-:W-:-:S02]  /*0c20*/  FSETP.GEU.AND P5, PT, R25, R17, PT ;  /* 0x000000111900720b */ /* 0x000fc40003fae000 */
[----:B------:R-:W-:Y:S02]  /*0c30*/  FSETP.NAN.AND P2, PT, R16, R16, PT ;  /* 0x000000101000720b */ /* 0x000fe40003f48000 */
[----:B------:R-:W-:Y:S02]  /*0c40*/  FSETP.GEU.AND P1, PT, R26, R18, PT ;  /* 0x000000121a00720b */ /* 0x000fe40003f2e000 */
[----:B------:R-:W-:-:S05]  /*0c50*/  FSETP.NAN.AND P3, PT, R17, R17, PT ;  /* 0x000000111100720b */ /* 0x000fca0003f68000 */
[----:B------:R-:W-:Y:S02]  /*0c60*/  @P6 SEL R16, R16, R24, P2 ;  /* 0x0000001810106207 */ /* 0x000fe40001000000 */
[----:B------:R-:W-:Y:S02]  /*0c70*/  FSETP.GEU.AND P2, PT, R27, R19, PT ;  /* 0x000000131b00720b */ /* 0x000fe40003f4e000 */
[----:B------:R-:W-:Y:S02]  /*0c80*/  SEL R24, R36, 0x7, P4 ;  /* 0x0000000724187807 */ /* 0x000fe40002000000 */
[----:B------:R-:W-:Y:S02]  /*0c90*/  @P5 SEL R17, R17, R25, P3 ;  /* 0x0000001911115207 */ /* 0x000fe40001800000 */
[----:B------:R-:W-:-:S04]  /*0ca0*/  FSETP.NAN.AND P4, PT, R18, R18, PT ;  /* 0x000000121200720b */ /* 0x000fc80003f88000 */
[----:B------:R-:W-:Y:S02]  /*0cb0*/  @P1 SEL R18, R18, R26, P4 ;  /* 0x0000001a12121207 */ /* 0x000fe40002000000 */
[----:B------:R-:W-:-:S04]  /*0cc0*/  FSETP.NAN.AND P4, PT, R19, R19, PT ;  /* 0x000000131300720b */ /* 0x000fc80003f88000 */
[----:B------:R-:W-:Y:S02]  /*0cd0*/  @P2 SEL R19, R19, R27, P4 ;  /* 0x0000001b13132207 */ /* 0x000fe40002000000 */
[----:B-1----:R-:W-:Y:S02]  /*0ce0*/  CS2R R4, SRZ ;  /* 0x0000000000047805 */ /* 0x002fe4000001ff00 */
[----:B------:R-:W-:Y:S02]  /*0cf0*/  CS2R R6, SRZ ;  /* 0x0000000000067805 */ /* 0x000fe4000001ff00 */
[C---:B----4-:R-:W-:Y:S02]  /*0d00*/  FSETP.GT.AND P3, PT, R15.reuse, R23, PT ;  /* 0x000000170f00720b */ /* 0x050fe40003f64000 */
[----:B------:R-:W-:Y:S02]  /*0d10*/  FSETP.NAN.AND P4, PT, R15, R15, PT ;  /* 0x0000000f0f00720b */ /* 0x000fe40003f88000 */
[----:B------:R-:W-:-:S09]  /*0d20*/  SEL R26, RZ, 0x1, !P3 ;  /* 0x00000001ff1a7807 */ /* 0x000fd20005800000 */
[----:B------:R-:W-:Y:S02]  /*0d30*/  @!P3 SEL R15, R15, R23, P4 ;  /* 0x000000170f0fb207 */ /* 0x000fe40002000000 */
[----:B------:R-:W-:Y:S01]  /*0d40*/  FSETP.GT.AND P4, PT, R14, R22, PT ;  /* 0x000000160e00720b */ /* 0x000fe20003f84000 */
[----:B------:R-:W-:Y:S01]  /*0d50*/  VIADD R23, R32, 0xea4 ;  /* 0x00000ea420177836 */ /* 0x000fe20000000000 */
[----:B------:R-:W-:-:S11]  /*0d60*/  FSETP.NAN.AND P3, PT, R14, R14, PT ;  /* 0x0000000e0e00720b */ /* 0x000fd60003f68000 */
[----:B------:R-:W-:Y:S01]  /*0d70*/  @!P4 SEL R14, R14, R22, P3 ;  /* 0x000000160e0ec207 */ /* 0x000fe20001800000 */
[----:B------:R-:W-:-:S05]  /*0d80*/  IMAD.WIDE R22, R23, 0x4, R34 ;  /* 0x0000000417167825 */ /* 0x000fca00078e0222 */
[----:B------:R1:W3:Y:S01]  /*0d90*/  @P0 LDG.E.EL.128 R4, desc[UR6][R22.64] ;  /* 0x0000000616040981 */ /* 0x0002e2000c2e1d00 */
[C---:B------:R-:W-:Y:S02]  /*0da0*/  FSETP.GT.AND P3, PT, R13.reuse, R21, PT ;  /* 0x000000150d00720b */ /* 0x040fe40003f64000 */
[----:B------:R-:W-:Y:S02]  /*0db0*/  SEL R27, RZ, 0x1, !P4 ;  /* 0x00000001ff1b7807 */ /* 0x000fe40006000000 */
[----:B------:R-:W-:-:S09]  /*0dc0*/  FSETP.NAN.AND P4, PT, R13, R13, PT ;  /* 0x0000000d0d00720b */ /* 0x000fd20003f88000 */
[----:B------:R-:W-:Y:S02]  /*0dd0*/  @!P3 SEL R13, R13, R21, P4 ;  /* 0x000000150d0db207 */ /* 0x000fe40002000000 */
[C---:B------:R-:W-:Y:S02]  /*0de0*/  FSETP.GT.AND P4, PT, R12.reuse, R20, PT ;  /* 0x000000140c00720b */ /* 0x040fe40003f84000 */
[----:B------:R-:W-:Y:S02]  /*0df0*/  SEL R28, RZ, 0x1, !P3 ;  /* 0x00000001ff1c7807 */ /* 0x000fe40005800000 */
[----:B------:R-:W-:-:S09]  /*0e00*/  FSETP.NAN.AND P3, PT, R12, R12, PT ;  /* 0x0000000c0c00720b */ /* 0x000fd20003f68000 */
[----:B------:R-:W-:Y:S02]  /*0e10*/  @!P4 SEL R12, R12, R20, P3 ;  /* 0x000000140c0cc207 */ /* 0x000fe40001800000 */
[----:B------:R-:W-:Y:S02]  /*0e20*/  SEL R25, RZ, 0x1, !P4 ;  /* 0x00000001ff197807 */ /* 0x000fe40006000000 */
[-C--:B--2---:R-:W-:Y:S02]  /*0e30*/  FSETP.GEU.AND P3, PT, R12, R8.reuse, PT ;  /* 0x000000080c00720b */ /* 0x084fe40003f6e000 */
[----:B------:R-:W-:Y:S02]  /*0e40*/  FSETP.NAN.AND P4, PT, R8, R8, PT ;  /* 0x000000080800720b */ /* 0x000fe40003f88000 */
[----:B------:R-:W-:-:S09]  /*0e50*/  SEL R25, R25, 0x2, P3 ;  /* 0x0000000219197807 */ /* 0x000fd20001800000 */
[----:B------:R-:W-:Y:S02]  /*0e60*/  @P3 SEL R8, R8, R12, P4 ;  /* 0x0000000c08083207 */ /* 0x000fe40002000000 */
[-C--:B------:R-:W-:Y:S02]  /*0e70*/  FSETP.GEU.AND P4, PT, R13, R9.reuse, PT ;  /* 0x000000090d00720b */ /* 0x080fe40003f8e000 */
[----:B------:R-:W-:Y:S02]  /*0e80*/  FSETP.NAN.AND P3, PT, R9, R9, PT ;  /* 0x000000090900720b */ /* 0x000fe40003f68000 */
[----:B------:R-:W-:Y:S02]  /*0e90*/  CS2R R20, SRZ ;  /* 0x0000000000147805 */ /* 0x000fe4000001ff00 */
[----:B-1----:R-:W-:-:S07]  /*0ea0*/  CS2R R22, SRZ ;  /* 0x0000000000167805 */ /* 0x002fce000001ff00 */
[----:B------:R-:W-:Y:S01]  /*0eb0*/  @P4 SEL R9, R9, R13, P3 ;  /* 0x0000000d09094207 */ /* 0x000fe20001800000 */
[----:B------:R-:W-:Y:S01]  /*0ec0*/  VIADD R13, R32, 0xfc4 ;  /* 0x00000fc4200d7836 */ /* 0x000fe20000000000 */
[----:B------:R-:W-:-:S03]  /*0ed0*/  FSETP.GEU.AND P3, PT, R14, R10, PT ;  /* 0x0000000a0e00720b */ /* 0x000fc60003f6e000 */
[----:B------:R-:W-:Y:S01]  /*0ee0*/  IMAD.WIDE R12, R13, 0x4, R34 ;  /* 0x000000040d0c7825 */ /* 0x000fe200078e0222 */
[----:B------:R-:W-:-:S04]  /*0ef0*/  SEL R28, R28, 0x2, P4 ;  /* 0x000000021c1c7807 */ /* 0x000fc80002000000 */
[----:B------:R1:W2:Y:S01]  /*0f00*/  @P0 LDG.E.EL.128 R20, desc[UR6][R12.64] ;  /* 0x000000060c140981 */ /* 0x0002a2000c2e1d00 */
[----:B------:R-:W-:-:S04]  /*0f10*/  FSETP.NAN.AND P4, PT, R10, R10, PT ;  /* 0x0000000a0a00720b */ /* 0x000fc80003f88000 */
[----:B------:R-:W-:Y:S02]  /*0f20*/  @P3 SEL R10, R10, R14, P4 ;  /* 0x0000000e0a0a3207 */ /* 0x000fe40002000000 */
[-C--:B------:R-:W-:Y:S02]  /*0f30*/  FSETP.GEU.AND P4, PT, R15, R11.reuse, PT ;  /* 0x0000000b0f00720b */ /* 0x080fe40003f8e000 */
[----:B------:R-:W-:Y:S02]  /*0f40*/  SEL R27, R27, 0x2, P3 ;  /* 0x000000021b1b7807 */ /* 0x000fe40001800000 */
[----:B------:R-:W-:-:S09]  /*0f50*/  FSETP.NAN.AND P3, PT, R11, R11, PT ;  /* 0x0000000b0b00720b */ /* 0x000fd20003f68000 */
[----:B------:R-:W-:Y:S02]  /*0f60*/  @P4 SEL R11, R11, R15, P3 ;  /* 0x0000000f0b0b4207 */ /* 0x000fe40001800000 */
[----:B------:R-:W-:Y:S02]  /*0f70*/  SEL R26, R26, 0x2, P4 ;  /* 0x000000021a1a7807 */ /* 0x000fe40002000000 */
[----:B-1----:R-:W-:Y:S02]  /*0f80*/  CS2R R12, SRZ ;  /* 0x00000000000c7805 */ /* 0x002fe4000001ff00 */
[----:B------:R-:W-:Y:S02]  /*0f90*/  CS2R R14, SRZ ;  /* 0x00000000000e7805 */ /* 0x000fe4000001ff00 */
[-C--:B---3--:R-:W-:Y:S02]  /*0fa0*/  FSETP.GEU.AND P3, PT, R11, R7.reuse, PT ;  /* 0x000000070b00720b */ /* 0x088fe40003f6e000 */
[----:B------:R-:W-:-:S02]  /*0fb0*/  FSETP.NAN.AND P4, PT, R7, R7, PT ;  /* 0x000000070700720b */ /* 0x000fc40003f88000 */
[----:B------:R-:W-:-:S09]  /*0fc0*/  SEL R26, R26, 0x3, P3 ;  /* 0x000000031a1a7807 */ /* 0x000fd20001800000 */
[----:B------:R-:W-:Y:S02]  /*0fd0*/  @P3 SEL R7, R7, R11, P4 ;  /* 0x0000000b07073207 */ /* 0x000fe40002000000 */
[-C--:B------:R-:W-:Y:S01]  /*0fe0*/  FSETP.GEU.AND P4, PT, R10, R6.reuse, PT ;  /* 0x000000060a00720b */ /* 0x080fe20003f8e000 */
[----:B------:R-:W-:Y:S01]  /*0ff0*/  VIADD R11, R32, 0x10e4 ;  /* 0x000010e4200b7836 */ /* 0x000fe20000000000 */
[----:B------:R-:W-:-:S11]  /*1000*/  FSETP.NAN.AND P3, PT, R6, R6, PT ;  /* 0x000000060600720b */ /* 0x000fd60003f68000 */
[----:B------:R-:W-:Y:S01]  /*1010*/  @P4 SEL R6, R6, R10, P3 ;  /* 0x0000000a06064207 */ /* 0x000fe20001800000 */
[----:B------:R-:W-:-:S05]  /*1020*/  IMAD.WIDE R10, R11, 0x4, R34 ;  /* 0x000000040b0a7825 */ /* 0x000fca00078e0222 */
[----:B------:R1:W3:Y:S01]  /*1030*/  @P0 LDG.E.EL.128 R12, desc[UR6][R10.64] ;  /* 0x000000060a0c0981 */ /* 0x0002e2000c2e1d00 */
[-C--:B------:R-:W-:Y:S02]  /*1040*/  FSETP.GEU.AND P3, PT, R9, R5.reuse, PT ;  /* 0x000000050900720b */ /* 0x080fe40003f6e000 */
[----:B------:R-:W-:Y:S02]  /*1050*/  SEL R27, R27, 0x3, P4 ;  /* 0x000000031b1b7807 */ /* 0x000fe40002000000 */
[----:B------:R-:W-:-:S09]  /*1060*/  FSETP.NAN.AND P4, PT, R5, R5, PT ;  /* 0x000000050500720b */ /* 0x000fd20003f88000 */
[----:B------:R-:W-:Y:S02]  /*1070*/  @P3 SEL R5, R5, R9, P4 ;  /* 0x0000000905053207 */ /* 0x000fe40002000000 */
[-C--:B------:R-:W-:Y:S02]  /*1080*/  FSETP.GEU.AND P4, PT, R8, R4.reuse, PT ;  /* 0x000000040800720b */ /* 0x080fe40003f8e000 */
[----:B------:R-:W-:Y:S02]  /*1090*/  SEL R28, R28, 0x3, P3 ;  /* 0x000000031c1c7807 */ /* 0x000fe40001800000 */
[----:B------:R-:W-:-:S09]  /*10a0*/  FSETP.NAN.AND P3, PT, R4, R4, PT ;  /* 0x000000040400720b */ /* 0x000fd20003f68000 */
[----:B------:R-:W-:Y:S02]  /*10b0*/  @P4 SEL R4, R4, R8, P3 ;  /* 0x0000000804044207 */ /* 0x000fe40001800000 */
[----:B------:R-:W-:Y:S02]  /*10c0*/  SEL R25, R25, 0x3, P4 ;  /* 0x0000000319197807 */ /* 0x000fe40002000000 */
[-C--:B--2---:R-:W-:Y:S02]  /*10d0*/  FSETP.GEU.AND P3, PT, R4, R20.reuse, PT ;  /* 0x000000140400720b */ /* 0x084fe40003f6e000 */
[----:B------:R-:W-:Y:S02]  /*10e0*/  FSETP.NAN.AND P4, PT, R20, R20, PT ;  /* 0x000000141400720b */ /* 0x000fe40003f88000 */
[----:B------:R-:W-:-:S09]  /*10f0*/  SEL R25, R25, 0x4, P3 ;  /* 0x0000000419197807 */ /* 0x000fd20001800000 */
[----:B------:R-:W-:Y:S02]  /*1100*/  @P3 SEL R20, R20, R4, P4 ;  /* 0x0000000414143207 */ /* 0x000fe40002000000 */
[-C--:B------:R-:W-:Y:S02]  /*1110*/  FSETP.GEU.AND P4, PT, R5, R21.reuse, PT ;  /* 0x000000150500720b */ /* 0x080fe40003f8e000 */
[----:B------:R-:W-:Y:S02]  /*1120*/  FSETP.NAN.AND P3, PT, R21, R21, PT ;  /* 0x000000151500720b */ /* 0x000fe40003f68000 */
[----:B------:R-:W-:Y:S02]  /*1130*/  CS2R R8, SRZ ;  /* 0x0000000000087805 */ /* 0x000fe4000001ff00 */
[----:B------:R-:W-:-:S07]  /*1140*/  SEL R28, R28, 0x4, P4 ;  /* 0x000000041c1c7807 */ /* 0x000fce0002000000 */
[----:B------:R-:W-:Y:S02]  /*1150*/  @P4 SEL R21, R21, R5, P3 ;  /* 0x0000000515154207 */ /* 0x000fe40001800000 */
[-C--:B------:R-:W-:Y:S01]  /*1160*/  FSETP.GEU.AND P3, PT, R6, R22.reuse, PT ;  /* 0x000000160600720b */ /* 0x080fe20003f6e000 */
[----:B------:R-:W-:Y:S01]  /*1170*/  VIADD R5, R32, 0x1d44 ;  /* 0x00001d4420057836 */ /* 0x000fe20000000000 */
[----:B-1----:R-:W-:Y:S02]  /*1180*/  CS2R R10, SRZ ;  /* 0x00000000000a7805 */ /* 0x002fe4000001ff00 */
[----:B------:R-:W-:Y:S01]  /*1190*/  FSETP.NAN.AND P4, PT, R22, R22, PT ;  /* 0x000000161600720b */ /* 0x000fe20003f88000 */
[----:B------:R-:W-:-:S05]  /*11a0*/  IMAD.WIDE R4, R5, 0x4, R34 ;  /* 0x0000000405047825 */ /* 0x000fca00078e0222 */
[----:B------:R1:W2:Y:S03]  /*11b0*/  @P0 LDG.E.EL.128 R8, desc[UR6][R4.64] ;  /* 0x0000000604080981 */ /* 0x0002a6000c2e1d00 */
        /* <DEDUP_REMOVED lines=33> */
[----:B------:R-:W-:Y:S02]  /*13d0*/  SEL R24, R24, 0x8, P2 ;  /* 0x0000000818187807 */ /* 0x000fe40001000000 */
[----:B------:R-:W-:-:S07]  /*13e0*/  FSETP.GEU.AND P2, PT, R15, R11, PT ;  /* 0x0000000b0f00720b */ /* 0x000fce0003f4e000 */
[----:B------:R-:W-:Y:S02]  /*13f0*/  @P4 SEL R9, R9, R13, P3 ;  /* 0x0000000d09094207 */ /* 0x000fe40001800000 */
[-C--:B------:R-:W-:Y:S02]  /*1400*/  FSETP.GEU.AND P3, PT, R14, R10.reuse, PT ;  /* 0x0000000a0e00720b */ /* 0x080fe40003f6e000 */
[----:B------:R-:W-:Y:S02]  /*1410*/  SEL R26, R26, 0x6, P4 ;  /* 0x000000061a1a7807 */ /* 0x000fe40002000000 */
[----:B------:R-:W-:Y:S01]  /*1420*/  FSETP.NAN.AND P4, PT, R10, R10, PT ;  /* 0x0000000a0a00720b */ /* 0x000fe20003f88000 */
[----:B------:R-:W-:Y:S01]  /*1430*/  VIADD R13, R32, 0x1f84 ;  /* 0x00001f84200d7836 */ /* 0x000fe20000000000 */
[----:B------:R-:W2:Y:S07]  /*1440*/  S2R R28, SR_TID.X ;  /* 0x00000000001c7919 */ /* 0x000eae0000002100 */
[----:B------:R-:W-:-:S02]  /*1450*/  @P3 SEL R10, R10, R14, P4 ;  /* 0x0000000e0a0a3207 */ /* 0x000fc40002000000 */
[----:B------:R-:W-:-:S04]  /*1460*/  FSETP.NAN.AND P4, PT, R11, R11, PT ;  /* 0x0000000b0b00720b */ /* 0x000fc80003f88000 */
[----:B------:R-:W-:Y:S02]  /*1470*/  @P2 SEL R11, R11, R15, P4 ;  /* 0x0000000f0b0b2207 */ /* 0x000fe40002000000 */
[----:B------:R-:W-:Y:S02]  /*1480*/  SEL R29, R29, 0x8, P1 ;  /* 0x000000081d1d7807 */ /* 0x000fe40000800000 */
[----:B------:R-:W-:Y:S02]  /*1490*/  CS2R R20, SRZ ;  /* 0x0000000000147805 */ /* 0x000fe4000001ff00 */
[----:B-1----:R-:W-:Y:S01]  /*14a0*/  CS2R R22, SRZ ;  /* 0x0000000000167805 */ /* 0x002fe2000001ff00 */
[----:B------:R-:W-:Y:S01]  /*14b0*/  IMAD.WIDE R12, R13, 0x4, R34 ;  /* 0x000000040d0c7825 */ /* 0x000fe200078e0222 */
[----:B------:R-:W1:Y:S04]  /*14c0*/  S2UR UR5, SR_CgaCtaId ;  /* 0x00000000000579c3 */ /* 0x000e680000008800 */
[----:B------:R4:W5:Y:S01]  /*14d0*/  @P0 LDG.E.EL.128 R20, desc[UR6][R12.64] ;  /* 0x000000060c140981 */ /* 0x000962000c2e1d00 */
[----:B------:R-:W-:-:S02]  /*14e0*/  SEL R36, R36, 0x6, P3 ;  /* 0x0000000624247807 */ /* 0x000fc40001800000 */
[----:B------:R-:W-:Y:S01]  /*14f0*/  SEL R37, R37, 0x6, P2 ;  /* 0x0000000625257807 */ /* 0x000fe20001000000 */
[----:B------:R-:W-:Y:S01]  /*1500*/  UMOV UR4, 0x400 ;  /* 0x0000040000047882 */ /* 0x000fe20000000000 */
[----:B----4-:R-:W-:Y:S02]  /*1510*/  SEL R12, R31, 0x8, P6 ;  /* 0x000000081f0c7807 */ /* 0x010fe40003000000 */
[----:B------:R-:W-:Y:S01]  /*1520*/  CS2R R14, SRZ ;  /* 0x00000000000e7805 */ /* 0x000fe2000001ff00 */
[----:B------:R-:W-:Y:S01]  /*1530*/  VIADD R27, R32, 0x128 ;  /* 0x00000128201b7836 */ /* 0x000fe20000000000 */
[----:B-1----:R-:W-:Y:S01]  /*1540*/  UPRMT UR4, UR5, 0x654, UR4 ;  /* 0x0000065405047896 */ /* 0x002fe20008000004 */
[-C--:B---3--:R-:W-:Y:S02]  /*1550*/  FSETP.GEU.AND P1, PT, R11, R7.reuse, PT ;  /* 0x000000070b00720b */ /* 0x088fe40003f2e000 */
[----:B------:R-:W-:Y:S02]  /*1560*/  FSETP.NAN.AND P4, PT, R7, R7, PT ;  /* 0x000000070700720b */ /* 0x000fe40003f88000 */
[----:B------:R-:W-:-:S09]  /*1570*/  FSETP.GEU.AND P3, PT, R10, R6, PT ;  /* 0x000000060a00720b */ /* 0x000fd20003f6e000 */
[----:B------:R-:W-:Y:S02]  /*1580*/  @P1 SEL R7, R7, R11, P4 ;  /* 0x0000000b07071207 */ /* 0x000fe40002000000 */
[----:B------:R-:W-:Y:S02]  /*1590*/  SEL R11, R30, 0x8, P5 ;  /* 0x000000081e0b7807 */ /* 0x000fe40002800000 */
[-C--:B------:R-:W-:Y:S02]  /*15a0*/  FSETP.GEU.AND P5, PT, R9, R5.reuse, PT ;  /* 0x000000050900720b */ /* 0x080fe40003fae000 */
[----:B------:R-:W-:Y:S02]  /*15b0*/  FSETP.GEU.AND P4, PT, R8, R4, PT ;  /* 0x000000040800720b */ /* 0x000fe40003f8e000 */
[----:B------:R-:W-:Y:S02]  /*15c0*/  FSETP.NAN.AND P6, PT, R6, R6, PT ;  /* 0x000000060600720b */ /* 0x000fe40003fc8000 */
[----:B------:R-:W-:-:S02]  /*15d0*/  FSETP.NAN.AND P2, PT, R5, R5, PT ;  /* 0x000000050500720b */ /* 0x000fc40003f48000 */
[----:B------:R-:W-:Y:S02]  /*15e0*/  @P3 SEL R6, R6, R10, P6 ;  /* 0x0000000a06063207 */ /* 0x000fe40003000000 */
[----:B------:R-:W-:-:S03]  /*15f0*/  FSETP.NAN.AND P6, PT, R4, R4, PT ;  /* 0x000000040400720b */ /* 0x000fc60003fc8000 */
[----:B------:R-:W-:Y:S01]  /*1600*/  @P5 SEL R5, R5, R9, P2 ;  /* 0x0000000905055207 */ /* 0x000fe20001000000 */
[----:B------:R-:W-:Y:S01]  /*1610*/  VIADD R9, R32, 0x8 ;  /* 0x0000000820097836 */ /* 0x000fe20000000000 */
[----:B--2---:R-:W-:Y:S02]  /*1620*/  LOP3.LUT R10, R28, 0xff, RZ, 0xc0, !PT ;  /* 0x000000ff1c0a7812 */ /* 0x004fe400078ec0ff */
[----:B------:R-:W-:Y:S02]  /*1630*/  PRMT R31, R12, 0x3340, R11 ;  /* 0x000033400c1f7816 */ /* 0x000fe4000000000b */
[----:B------:R-:W-:Y:S02]  /*1640*/  CS2R R12, SRZ ;  /* 0x00000000000c7805 */ /* 0x000fe4000001ff00 */
[----:B------:R-:W-:Y:S01]  /*1650*/  @P4 SEL R4, R4, R8, P6 ;  /* 0x0000000804044207 */ /* 0x000fe20003000000 */
[----:B------:R-:W-:Y:S01]  /*1660*/  IMAD.WIDE R8, R9, 0x4, R34 ;  /* 0x0000000409087825 */ /* 0x000fe200078e0222 */
[----:B------:R-:W-:-:S02]  /*1670*/  PRMT R30, R29, 0x3340, R24 ;  /* 0x000033401d1e7816 */ /* 0x000fc40000000018 */
[----:B------:R-:W-:Y:S02]  /*1680*/  LEA R29, R10, UR4, 0x2 ;  /* 0x000000040a1d7c11 */ /* 0x000fe4000f8e10ff */
[----:B------:R-:W-:Y:S01]  /*1690*/  CS2R R10, SRZ ;  /* 0x00000000000a7805 */ /* 0x000fe2000001ff00 */
[----:B------:R1:W2:Y:S04]  /*16a0*/  @P0 LDG.E.EL.128 R12, desc[UR6][R8.64] ;  /* 0x00000006080c0981 */ /* 0x0002a8000c2e1d00 */
[----:B------:R-:W-:Y:S04]  /*16b0*/  STS [R29], R16 ;  /* 0x000000101d007388 */ /* 0x000fe80000000800 */
[----:B------:R3:W-:Y:S01]  /*16c0*/  STS [R29+0x410], R17 ;  /* 0x000410111d007388 */ /* 0x0007e20000000800 */
[----:B-1----:R-:W-:Y:S01]  /*16d0*/  CS2R R8, SRZ ;  /* 0x0000000000087805 */ /* 0x002fe2000001ff00 */
[----:B---3--:R-:W-:-:S05]  /*16e0*/  IMAD.WIDE R16, R27, 0x4, R34 ;  /* 0x000000041b107825 */ /* 0x008fca00078e0222 */
[----:B------:R1:W2:Y:S02]  /*16f0*/  @P0 LDG.E.EL.128 R8, desc[UR6][R16.64] ;  /* 0x0000000610080981 */ /* 0x0002a4000c2e1d00 */
[----:B-1----:R-:W-:Y:S02]  /*1700*/  SEL R16, R25, 0x7, P4 ;  /* 0x0000000719107807 */ /* 0x002fe40002000000 */
[----:B------:R-:W-:Y:S01]  /*1710*/  STS [R29+0x820], R18 ;  /* 0x000820121d007388 */ /* 0x000fe20000000800 */
[----:B------:R-:W-:-:S03]  /*1720*/  CS2R R24, SRZ ;  /* 0x0000000000187805 */ /* 0x000fc6000001ff00 */
[----:B------:R1:W-:Y:S01]  /*1730*/  STS [R29+0xc30], R19 ;  /* 0x000c30131d007388 */ /* 0x0003e20000000800 */
[-C--:B-----5:R-:W-:Y:S02]  /*1740*/  FSETP.GEU.AND P6, PT, R4, R20.reuse, PT ;  /* 0x000000140400720b */ /* 0x0a0fe40003fce000 */
[----:B------:R-:W-:-:S11]  /*1750*/  FSETP.NAN.AND P2, PT, R20, R20, PT ;  /* 0x000000141400720b */ /* 0x000fd60003f48000 */
[----:B------:R-:W-:Y:S02]  /*1760*/  @P6 SEL R20, R20, R4, P2 ;  /* 0x0000000414146207 */ /* 0x000fe40001000000 */
[-C--:B------:R-:W-:Y:S02]  /*1770*/  FSETP.GEU.AND P2, PT, R5, R21.reuse, PT ;  /* 0x000000150500720b */ /* 0x080fe40003f4e000 */
[----:B------:R-:W-:Y:S02]  /*1780*/  SEL R4, R26, 0x7, P5 ;  /* 0x000000071a047807 */ /* 0x000fe40002800000 */
[----:B------:R-:W-:Y:S02]  /*1790*/  FSETP.GEU.AND P5, PT, R6, R22, PT ;  /* 0x000000160600720b */ /* 0x000fe40003fae000 */
[----:B------:R-:W-:-:S07]  /*17a0*/  FSETP.NAN.AND P4, PT, R21, R21, PT ;  /* 0x000000151500720b */ /* 0x000fce0003f88000 */
[----:B------:R-:W-:Y:S02]  /*17b0*/  @P2 SEL R21, R21, R5, P4 ;  /* 0x0000000515152207 */ /* 0x000fe40002000000 */
[----:B------:R-:W-:Y:S01]  /*17c0*/  FSETP.NAN.AND P4, PT, R22, R22, PT ;  /* 0x000000161600720b */ /* 0x000fe20003f88000 */
[----:B------:R-:W-:Y:S01]  /*17d0*/  VIADD R5, R32, 0x248 ;  /* 0x0000024820057836 */ /* 0x000fe20000000000 */
[----:B------:R-:W-:Y:S02]  /*17e0*/  CS2R R26, SRZ ;  /* 0x00000000001a7805 */ /* 0x000fe4000001ff00 */
[----:B------:R-:W-:Y:S02]  /*17f0*/  @P5 SEL R22, R22, R6, P4 ;  /* 0x0000000616165207 */ /* 0x000fe40002000000 */
[----:B------:R-:W-:Y:S01]  /*1800*/  FSETP.GEU.AND P4, PT, R7, R23, PT ;  /* 0x000000170700720b */ /* 0x000fe20003f8e000 */
[----:B-1----:R-:W-:Y:S01]  /*1810*/  IMAD.WIDE R18, R5, 0x4, R34 ;  /* 0x0000000405127825 */ /* 0x002fe200078e0222 */
[----:B------:R-:W-:-:S02]  /*1820*/  SEL R4, R4, 0x8, P2 ;  /* 0x0000000804047807 */ /* 0x000fc40001000000 */
[----:B------:R-:W-:Y:S02]  /*1830*/  SEL R17, R16, 0x8, P6 ;  /* 0x0000000810117807 */ /* 0x000fe40003000000 */
[----:B------:R1:W3:Y:S01]  /*1840*/  @P0 LDG.E.EL.128 R24, desc[UR6][R18.64] ;  /* 0x0000000612180981 */ /* 0x0002e2000c2e1d00 */
[----:B------:R-:W-:Y:S02]  /*1850*/  FSETP.NAN.AND P6, PT, R23, R23, PT ;  /* 0x000000171700720b */ /* 0x000fe40003fc8000 */
[----:B------:R-:W-:Y:S02]  /*1860*/  SEL R36, R36, 0x7, P3 ;  /* 0x0000000724247807 */ /* 0x000fe40001800000 */
[----:B------:R-:W-:Y:S02]  /*1870*/  SEL R37, R37, 0x7, P1 ;  /* 0x0000000725257807 */ /* 0x000fe40000800000 */
[----:B------:R-:W-:Y:S02]  /*1880*/  @P4 SEL R23, R23, R7, P6 ;  /* 0x0000000717174207 */ /* 0x000fe40003000000 */
[----:B------:R-:W-:Y:S01]  /*1890*/  SEL R36, R36, 0x8, P5 ;  /* 0x0000000824247807 */ /* 0x000fe20002800000 */
[----:B-1----:R-:W-:Y:S01]  /*18a0*/  VIADD R19, R32, 0xc ;  /* 0x0000000c20137836 */ /* 0x002fe20000000000 */
[----:B------:R-:W-:-:S02]  /*18b0*/  PRMT R17, R17, 0x3340, R4 ;  /* 0x0000334011117816 */ /* 0x000fc40000000004 */
[----:B------:R-:W-:Y:S02]  /*18c0*/  CS2R R4, SRZ ;  /* 0x0000000000047805 */ /* 0x000fe4000001ff00 */
[----:B------:R-:W-:Y:S01]  /*18d0*/  CS2R R6, SRZ ;  /* 0x0000000000067805 */ /* 0x000fe2000001ff00 */
[----:B------:R-:W-:Y:S01]  /*18e0*/  IMAD.WIDE R18, R19, 0x4, R34 ;  /* 0x0000000413127825 */ /* 0x000fe200078e0222 */
[----:B------:R-:W-:-:S04]  /*18f0*/  SEL R37, R37, 0x8, P4 ;  /* 0x0000000825257807 */ /* 0x000fc80002000000 */
[----:B------:R1:W4:Y:S02]  /*1900*/  @P0 LDG.E.EL.128 R4, desc[UR6][R18.64] ;  /* 0x0000000612040981 */ /* 0x000324000c2e1d00 */
[----:B-1----:R-:W-:Y:S01]  /*1910*/  PRMT R18, R36, 0x3340, R37 ;  /* 0x0000334024127816 */ /* 0x002fe20000000025 */
[----:B------:R-:W-:-:S04]  /*1920*/  VIADD R37, R32, 0x12c ;  /* 0x0000012c20257836 */ /* 0x000fc80000000000 */
[----:B------:R-:W-:Y:S01]  /*1930*/  IMAD.WIDE R36, R37, 0x4, R34 ;  /* 0x0000000425247825 */ /* 0x000fe200078e0222 */
[C---:B--2---:R-:W-:Y:S02]  /*1940*/  FSETP.GT.AND P2, PT, R11.reuse, R15, PT ;  /* 0x0000000f0b00720b */ /* 0x044fe40003f44000 */
[----:B------:R-:W-:Y:S02]  /*1950*/  FSETP.GT.AND P3, PT, R10, R14, PT ;  /* 0x0000000e0a00720b */ /* 0x000fe40003f64000 */
[----:B------:R-:W-:Y:S02]  /*1960*/  FSETP.NAN.AND P6, PT, R11, R11, PT ;  /* 0x0000000b0b00720b */ /* 0x000fe40003fc8000 */
[----:B------:R-:W-:Y:S02]  /*1970*/  FSETP.GT.AND P1, PT, R9, R13, PT ;  /* 0x0000000d0900720b */ /* 0x000fe40003f24000 */
[----:B------:R-:W-:-:S05]  /*1980*/  FSETP.GT.AND P5, PT, R8, R12, PT ;  /* 0x0000000c0800720b */ /* 0x000fca0003fa4000 */
[----:B------:R-:W-:Y:S02]  /*1990*/  @!P2 SEL R11, R11, R15, P6 ;  /* 0x0000000f0b0ba207 */ /* 0x000fe40003000000 */
[C---:B------:R-:W-:Y:S02]  /*19a0*/  FSETP.NAN.AND P6, PT, R10.reuse, R10, PT ;  /* 0x0000000a0a00720b */ /* 0x040fe40003fc8000 */
[----:B------:R-:W-:Y:S02]  /*19b0*/  FSETP.NAN.AND P4, PT, R9, R9, PT ;  /* 0x000000090900720b */ /* 0x000fe40003f88000 */
[----:B------:R-:W-:Y:S02]  /*19c0*/  @!P3 SEL R10, R10, R14, P6 ;  /* 0x0000000e0a0ab207 */ /* 0x000fe40003000000 */
[----:B------:R-:W-:Y:S02]  /*19d0*/  FSETP.NAN.AND P6, PT, R8, R8, PT ;  /* 0x000000080800720b */ /* 0x000fe40003fc8000 */
[----:B------:R-:W-:-:S02]  /*19e0*/  CS2R R14, SRZ ;  /* 0x00000000000e7805 */ /* 0x000fc4000001ff00 */
[----:B------:R-:W-:Y:S02]  /*19f0*/  @!P1 SEL R9, R9, R13, P4 ;  /* 0x0000000d09099207 */ /* 0x000fe40002000000 */
[----:B------:R-:W-:Y:S02]  /*1a00*/  @!P5 SEL R8, R8, R12, P6 ;  /* 0x0000000c0808d207 */ /* 0x000fe40003000000 */
[----:B------:R-:W-:-:S06]  /*1a10*/  CS2R R12, SRZ ;  /* 0x00000000000c7805 */ /* 0x000fcc000001ff00 */
[----:B------:R1:W4:Y:S01]  /*1a20*/  @P0 LDG.E.EL.128 R12, desc[UR6][R36.64] ;  /* 0x00000006240c0981 */ /* 0x000322000c2e1d00 */
[----:B------:R-:W-:Y:S02]  /*1a30*/  SEL R19, RZ, 0x1, !P5 ;  /* 0x00000001ff137807 */ /* 0x000fe40006800000 */
[----:B------:R-:W-:Y:S01]  /*1a40*/  SEL R16, RZ, 0x1, !P1 ;  /* 0x00000001ff107807 */ /* 0x000fe20004800000 */
[----:B------:R-:W-:Y:S01]  /*1a50*/  STS [R29+0x1040], R20 ;  /* 0x001040141d007388 */ /* 0x000fe20000000800 */
[----:B-1----:R-:W-:-:S03]  /*1a60*/  VIADD R37, R32, 0x24c ;  /* 0x0000024c20257836 */ /* 0x002fc60000000000 */
[----:B------:R1:W-:Y:S02]  /*1a70*/  STS [R29+0x1450], R21 ;  /* 0x001450151d007388 */ /* 0x0003e40000000800 */
[----:B-1----:R-:W-:Y:S01]  /*1a80*/  IMAD.WIDE R20, R37, 0x4, R34 ;  /* 0x0000000425147825 */ /* 0x002fe200078e0222 */
[-C--:B---3--:R-:W-:Y:S02]  /*1a90*/  FSETP.GEU.AND P4, PT, R8, R24.reuse, PT ;  /* 0x000000180800720b */ /* 0x088fe40003f8e000 */
[----:B------:R-:W-:Y:S02]  /*1aa0*/  FSETP.GEU.AND P5, PT, R9, R25, PT ;  /* 0x000000190900720b */ /* 0x000fe40003fae000 */
[----:B------:R-:W-:Y:S02]  /*1ab0*/  FSETP.NAN.AND P6, PT, R24, R24, PT ;  /* 0x000000181800720b */ /* 0x000fe40003fc8000 */
[----:B------:R-:W-:-:S07]  /*1ac0*/  SEL R19, R19, 0x2, P4 ;  /* 0x0000000213137807 */ /* 0x000fce0002000000 */
[----:B------:R-:W-:Y:S02]  /*1ad0*/  @P4 SEL R24, R24, R8, P6 ;  /* 0x0000000818184207 */ /* 0x000fe40003000000 */
[C---:B------:R-:W-:Y:S02]  /*1ae0*/  FSETP.NAN.AND P6, PT, R25.reuse, R25, PT ;  /* 0x000000191900720b */ /* 0x040fe40003fc8000 */
[-C--:B------:R-:W-:Y:S02]  /*1af0*/  FSETP.GEU.AND P4, PT, R10, R26.reuse, PT ;  /* 0x0000001a0a00720b */ /* 0x080fe40003f8e000 */
[----:B------:R-:W-:Y:S02]  /*1b00*/  @P5 SEL R25, R25, R9, P6 ;  /* 0x0000000919195207 */ /* 0x000fe40003000000 */
[----:B------:R-:W-:Y:S02]  /*1b10*/  FSETP.GEU.AND P6, PT, R11, R27, PT ;  /* 0x0000001b0b00720b */ /* 0x000fe40003fce000 */
[----:B------:R-:W-:-:S02]  /*1b20*/  FSETP.NAN.AND P1, PT, R26, R26, PT ;  /* 0x0000001a1a00720b */ /* 0x000fc40003f28000 */
[----:B------:R-:W-:-:S05]  /*1b30*/  SEL R36, R16, 0x2, P5 ;  /* 0x0000000210247807 */ /* 0x000fca0002800000 */
[----:B------:R-:W-:Y:S02]  /*1b40*/  @P4 SEL R26, R26, R10, P1 ;  /* 0x0000000a1a1a4207 */ /* 0x000fe40000800000 */
[C---:B------:R-:W-:Y:S02]  /*1b50*/  FSETP.NAN.AND P1, PT, R27.reuse, R27, PT ;  /* 0x0000001b1b00720b */ /* 0x040fe40003f28000 */
[----:B------:R-:W-:Y:S02]  /*1b60*/  CS2R R8, SRZ ;  /* 0x0000000000087805 */ /* 0x000fe4000001ff00 */
[----:B------:R-:W-:Y:S02]  /*1b70*/  @P6 SEL R27, R27, R11, P1 ;  /* 0x0000000b1b1b6207 */ /* 0x000fe40000800000 */
[----:B------:R-:W-:-:S06]  /*1b80*/  CS2R R10, SRZ ;  /* 0x00000000000a7805 */ /* 0x000fcc000001ff00 */
[----:B------:R1:W2:Y:S04]  /*1b90*/  @P0 LDG.E.EL.128 R8, desc[UR6][R20.64] ;  /* 0x0000000614080981 */ /* 0x0002a8000c2e1d00 */
[----:B------:R3:W-:Y:S01]  /*1ba0*/  STS [R29+0x1860], R22 ;  /* 0x001860161d007388 */ /* 0x0007e20000000800 */
[----:B------:R-:W-:Y:S01]  /*1bb0*/  PRMT R16, R31, 0x5410, R30 ;  /* 0x000054101f107816 */ /* 0x000fe2000000001e */
[----:B------:R-:W-:Y:S01]  /*1bc0*/  VIADD R31, R32, 0xea8 ;  /* 0x00000ea8201f7836 */ /* 0x000fe20000000000 */
[----:B---3--:R-:W-:-:S03]  /*1bd0*/  SEL R22, RZ, 0x1, !P2 ;  /* 0x00000001ff167807 */ /* 0x008fc60005000000 */
[----:B------:R-:W-:Y:S01]  /*1be0*/  IMAD.WIDE R30, R31, 0x4, R34 ;  /* 0x000000041f1e7825 */ /* 0x000fe200078e0222 */
[C---:B----4-:R-:W-:Y:S02]  /*1bf0*/  FSETP.GT.AND P5, PT, R15.reuse, R7, PT ;  /* 0x000000070f00720b */ /* 0x050fe40003fa4000 */
[----:B------:R-:W-:-:S11]  /*1c00*/  FSETP.NAN.AND P1, PT, R15, R15, PT ;  /* 0x0000000f0f00720b */ /* 0x000fd60003f28000 */
[----:B------:R-:W-:Y:S02]  /*1c10*/  @!P5 SEL R15, R15, R7, P1 ;  /* 0x000000070f0fd207 */ /* 0x000fe40000800000 */
[C---:B------:R-:W-:Y:S02]  /*1c20*/  FSETP.GT.AND P1, PT, R14.reuse, R6, PT ;  /* 0x000000060e00720b */ /* 0x040fe40003f24000 */
[----:B------:R-:W-:Y:S02]  /*1c30*/  SEL R7, RZ, 0x1, !P3 ;  /* 0x00000001ff077807 */ /* 0x000fe40005800000 */
[----:B------:R-:W-:Y:S02]  /*1c40*/  FSETP.NAN.AND P3, PT, R14, R14, PT ;  /* 0x0000000e0e00720b */ /* 0x000fe40003f68000 */
[----:B-1----:R-:W-:Y:S02]  /*1c50*/  SEL R21, R7, 0x2, P4 ;  /* 0x0000000207157807 */ /* 0x002fe40002000000 */
[----:B------:R-:W-:-:S05]  /*1c60*/  FSETP.GT.AND P4, PT, R13, R5, PT ;  /* 0x000000050d00720b */ /* 0x000fca0003f84000 */
[----:B------:R-:W-:Y:S02]  /*1c70*/  @!P1 SEL R14, R14, R6, P3 ;  /* 0x000000060e0e9207 */ /* 0x000fe40001800000 */
[----:B------:R-:W-:Y:S02]  /*1c80*/  FSETP.GT.AND P3, PT, R12, R4, PT ;  /* 0x000000040c00720b */ /* 0x000fe40003f64000 */
[----:B------:R-:W-:-:S04]  /*1c90*/  FSETP.NAN.AND P2, PT, R13, R13, PT ;  /* 0x0000000d0d00720b */ /* 0x000fc80003f48000 */
[----:B------:R-:W-:Y:S02]  /*1ca0*/  @!P4 SEL R13, R13, R5, P2 ;  /* 0x000000050d0dc207 */ /* 0x000fe40001000000 */
[----:B------:R-:W-:Y:S02]  /*1cb0*/  FSETP.NAN.AND P2, PT, R12, R12, PT ;  /* 0x0000000c0c00720b */ /* 0x000fe40003f48000 */
[----:B------:R-:W-:-:S03]  /*1cc0*/  CS2R R6, SRZ ;  /* 0x0000000000067805 */ /* 0x000fc6000001ff00 */
[----:B------:R-:W-:Y:S02]  /*1cd0*/  @!P3 SEL R12, R12, R4, P2 ;  /* 0x000000040c0cb207 */ /* 0x000fe40001000000 */
[----:B------:R-:W-:-:S06]  /*1ce0*/  CS2R R4, SRZ ;  /* 0x0000000000047805 */ /* 0x000fcc000001ff00 */
[----:B------:R1:W3:Y:S01]  /*1cf0*/  @P0 LDG.E.EL.128 R4, desc[UR6][R30.64] ;  /* 0x000000061e040981 */ /* 0x0002e2000c2e1d00 */
[----:B------:R-:W-:Y:S02]  /*1d00*/  SEL R22, R22, 0x2, P6 ;  /* 0x0000000216167807 */ /* 0x000fe40003000000 */
[----:B------:R-:W-:Y:S01]  /*1d10*/  SEL R20, RZ, 0x1, !P3 ;  /* 0x00000001ff147807 */ /* 0x000fe20005800000 */
[----:B------:R4:W-:Y:S01]  /*1d20*/  STS [R29+0x1c70], R23 ;  /* 0x001c70171d007388 */ /* 0x0009e20000000800 */
[----:B-1----:R-:W-:Y:S02]  /*1d30*/  SEL R31, RZ, 0x1, !P5 ;  /* 0x00000001ff1f7807 */ /* 0x002fe40006800000 */
[----:B----4-:R-:W-:Y:S02]  /*1d40*/  SEL R23, RZ, 0x1, !P4 ;  /* 0x00000001ff177807 */ /* 0x010fe40006000000 */
[-C--:B--2---:R-:W-:Y:S02]  /*1d50*/  FSETP.GEU.AND P2, PT, R12, R8.reuse, PT ;  /* 0x000000080c00720b */ /* 0x084fe40003f4e000 */
[----:B------:R-:W-:-:S02]  /*1d60*/  FSETP.NAN.AND P6, PT, R8, R8, PT ;  /* 0x000000080800720b */ /* 0x000fc40003fc8000 */
[----:B------:R-:W-:-:S09]  /*1d70*/  SEL R20, R20, 0x2, P2 ;  /* 0x0000000214147807 */ /* 0x000fd20001000000 */
[----:B------:R-:W-:Y:S02]  /*1d80*/  @P2 SEL R8, R8, R12, P6 ;  /* 0x0000000c08082207 */ /* 0x000fe40003000000 */
[-C--:B------:R-:W-:Y:S02]  /*1d90*/  FSETP.GEU.AND P6, PT, R13, R9.reuse, PT ;  /* 0x000000090d00720b */ /* 0x080fe40003fce000 */
[-C--:B------:R-:W-:Y:S02]  /*1da0*/  FSETP.GEU.AND P3, PT, R14, R10.reuse, PT ;  /* 0x0000000a0e00720b */ /* 0x080fe40003f6e000 */
[----:B------:R-:W-:Y:S02]  /*1db0*/  FSETP.NAN.AND P2, PT, R9, R9, PT ;  /* 0x000000090900720b */ /* 0x000fe40003f48000 */
[----:B------:R-:W-:-:S07]  /*1dc0*/  FSETP.NAN.AND P5, PT, R10, R10, PT ;  /* 0x0000000a0a00720b */ /* 0x000fce0003fa8000 */
[----:B------:R-:W-:Y:S02]  /*1dd0*/  @P6 SEL R9, R9, R13, P2 ;  /* 0x0000000d09096207 */ /* 0x000fe40001000000 */
[-C--:B------:R-:W-:Y:S02]  /*1de0*/  FSETP.GEU.AND P2, PT, R15, R11.reuse, PT ;  /* 0x0000000b0f00720b */ /* 0x080fe40003f4e000 */
[----:B------:R-:W-:Y:S02]  /*1df0*/  @P3 SEL R10, R10, R14, P5 ;  /* 0x0000000e0a0a3207 */ /* 0x000fe40002800000 */
[----:B------:R-:W-:Y:S02]  /*1e00*/  FSETP.NAN.AND P4, PT, R11, R11, PT ;  /* 0x0000000b0b00720b */ /* 0x000fe40003f88000 */
[----:B------:R-:W-:Y:S02]  /*1e10*/  SEL R23, R23, 0x2, P6 ;  /* 0x0000000217177807 */ /* 0x000fe40003000000 */
[----:B------:R-:W-:-:S05]  /*1e20*/  SEL R30, RZ, 0x1, !P1 ;  /* 0x00000001ff1e7807 */ /* 0x000fca0004800000 */
[----:B------:R-:W-:Y:S02]  /*1e30*/  @P2 SEL R11, R11, R15, P4 ;  /* 0x0000000f0b0b2207 */ /* 0x000fe40002000000 */
[----:B------:R-:W-:Y:S02]  /*1e40*/  SEL R30, R30, 0x2, P3 ;  /* 0x000000021e1e7807 */ /* 0x000fe40001800000 */
[----:B------:R-:W-:Y:S02]  /*1e50*/  CS2R R12, SRZ ;  /* 0x00000000000c7805 */ /* 0x000fe4000001ff00 */
[----:B------:R-:W-:Y:S02]  /*1e60*/  CS2R R14, SRZ ;  /* 0x00000000000e7805 */ /* 0x000fe4000001ff00 */
[----:B---3--:R-:W-:Y:S02]  /*1e70*/  FSETP.GEU.AND P5, PT, R27, R7, PT ;  /* 0x000000071b00720b */ /* 0x008fe40003fae000 */
[----:B------:R-:W-:-:S02]  /*1e80*/  FSETP.GEU.AND P4, PT, R26, R6, PT ;  /* 0x000000061a00720b */ /* 0x000fc40003f8e000 */
[----:B------:R-:W-:Y:S02]  /*1e90*/  FSETP.NAN.AND P6, PT, R7, R7, PT ;  /* 0x000000070700720b */ /* 0x000fe40003fc8000 */
[----:B------:R-:W-:Y:S02]  /*1ea0*/  FSETP.GEU.AND P1, PT, R25, R5, PT ;  /* 0x000000051900720b */ /* 0x000fe40003f2e000 */
[----:B------:R-:W-:-:S05]  /*1eb0*/  FSETP.GEU.AND P3, PT, R24, R4, PT ;  /* 0x000000041800720b */ /* 0x000fca0003f6e000 */
[----:B------:R-:W-:Y:S02]  /*1ec0*/  @P5 SEL R7, R7, R27, P6 ;  /* 0x0000001b07075207 */ /* 0x000fe40003000000 */
[----:B------:R-:W-:-:S04]  /*1ed0*/  FSETP.NAN.AND P6, PT, R6, R6, PT ;  /* 0x000000060600720b */ /* 0x000fc80003fc8000 */
[----:B------:R-:W-:Y:S02]  /*1ee0*/  @P4 SEL R6, R6, R26, P6 ;  /* 0x0000001a06064207 */ /* 0x000fe40003000000 */
[----:B------:R-:W-:-:S04]  /*1ef0*/  FSETP.NAN.AND P6, PT, R5, R5, PT ;  /* 0x000000050500720b */ /* 0x000fc80003fc8000 */
[----:B------:R-:W-:Y:S01]  /*1f00*/  @P1 SEL R5, R5, R25, P6 ;  /* 0x0000001905051207 */ /* 0x000fe20003000000 */
[----:B------:R-:W-:Y:S01]  /*1f10*/  VIADD R25, R32, 0xeac ;  /* 0x00000eac20197836 */ /* 0x000fe20000000000 */
[----:B------:R-:W-:-:S04]  /*1f20*/  FSETP.NAN.AND P6, PT, R4, R4, PT ;  /* 0x000000040400720b */ /* 0x000fc80003fc8000 */
[----:B------:R-:W-:Y:S01]  /*1f30*/  @P3 SEL R4, R4, R24, P6 ;  /* 0x0000001804043207 */ /* 0x000fe20003000000 */
[----:B------:R-:W-:-:S05]  /*1f40*/  IMAD.WIDE R24, R25, 0x4, R34 ;  /* 0x0000000419187825 */ /* 0x000fca00078e0222 */
[----:B------:R1:W2:Y:S01]  /*1f50*/  @P0 LDG.E.EL.128 R12, desc[UR6][R24.64] ;  /* 0x00000006180c0981 */ /* 0x0002a2000c2e1d00 */
[----:B------:R-:W-:Y:S02]  /*1f60*/  SEL R22, R22, 0x3, P5 ;  /* 0x0000000316167807 */ /* 0x000fe40002800000 */
[----:B-1----:R-:W-:Y:S02]  /*1f70*/  SEL R24, R31, 0x2, P2 ;  /* 0x000000021f187807 */ /* 0x002fe40001000000 */
[----:B------:R-:W-:Y:S02]  /*1f80*/  SEL R31, R21, 0x3, P4 ;  /* 0x00000003151f7807 */ /* 0x000fe40002000000 */
[----:B------:R-:W-:Y:S01]  /*1f90*/  SEL R27, R36, 0x3, P1 ;  /* 0x00000003241b7807 */ /* 0x000fe20000800000 */
[----:B------:R-:W-:-:S04]  /*1fa0*/  VIADD R37, R32, 0xfc8 ;  /* 0x00000fc820257836 */ /* 0x000fc80000000000 */
[----:B------:R-:W-:Y:S01]  /*1fb0*/  IMAD.WIDE R36, R37, 0x4, R34 ;  /* 0x0000000425247825 */ /* 0x000fe200078e0222 */
[-C--:B--2---:R-:W-:Y:S02]  /*1fc0*/  FSETP.GEU.AND P2, PT, R11, R15.reuse, PT ;  /* 0x0000000f0b00720b */ /* 0x084fe40003f4e000 */
[----:B------:R-:W-:Y:S02]  /*1fd0*/  FSETP.GEU.AND P5, PT, R10, R14, PT ;  /* 0x0000000e0a00720b */ /* 0x000fe40003fae000 */
[----:B------:R-:W-:Y:S02]  /*1fe0*/  FSETP.NAN.AND P6, PT, R15, R15, PT ;  /* 0x0000000f0f00720b */ /* 0x000fe40003fc8000 */
[----:B------:R-:W-:Y:S02]  /*1ff0*/  FSETP.GEU.AND P4, PT, R9, R13, PT ;  /* 0x0000000d0900720b */ /* 0x000fe40003f8e000 */
[----:B------:R-:W-:-:S05]  /*2000*/  FSETP.GEU.AND P1, PT, R8, R12, PT ;  /* 0x0000000c0800720b */ /* 0x000fca0003f2e000 */
[----:B------:R-:W-:Y:S02]  /*2010*/  @P2 SEL R15, R15, R11, P6 ;  /* 0x0000000b0f0f2207 */ /* 0x000fe40003000000 */
[----:B------:R-:W-:-:S04]  /*2020*/  FSETP.NAN.AND P6, PT, R14, R14, PT ;  /* 0x0000000e0e00720b */ /* 0x000fc80003fc8000 */
[----:B------:R-:W-:Y:S02]  /*2030*/  @P5 SEL R14, R14, R10, P6 ;  /* 0x0000000a0e0e5207 */ /* 0x000fe40003000000 */
[----:B------:R-:W-:-:S04]  /*2040*/  FSETP.NAN.AND P6, PT, R13, R13, PT ;  /* 0x0000000d0d00720b */ /* 0x000fc80003fc8000 */
[----:B------:R-:W-:Y:S02]  /*2050*/  @P4 SEL R13, R13, R9, P6 ;  /* 0x000000090d0d4207 */ /* 0x000fe40003000000 */
[C---:B------:R-:W-:Y:S02]  /*2060*/  FSETP.NAN.AND P6, PT, R12.reuse, R12, PT ;  /* 0x0000000c0c00720b */ /* 0x040fe40003fc8000 */
[----:B------:R-:W-:Y:S02]  /*2070*/  CS2R R10, SRZ ;  /* 0x00000000000a7805 */ /* 0x000fe4000001ff00 */
[----:B------:R-:W-:Y:S02]  /*2080*/  @P1 SEL R12, R12, R8, P6 ;  /* 0x000000080c0c1207 */ /* 0x000fe40003000000 */
[----:B------:R-:W-:-:S06]  /*2090*/  CS2R R8, SRZ ;  /* 0x0000000000087805 */ /* 0x000fcc000001ff00 */
[----:B------:R1:W2:Y:S01]  /*20a0*/  @P0 LDG.E.EL.128 R8, desc[UR6][R36.64] ;  /* 0x0000000624080981 */ /* 0x0002a2000c2e1d00 */
[----:B------:R-:W-:Y:S02]  /*20b0*/  SEL R26, R19, 0x3, P3 ;  /* 0x00000003131a7807 */ /* 0x000fe40001800000 */
[----:B------:R-:W-:Y:S02]  /*20c0*/  SEL R21, R24, 0x3, P2 ;  /* 0x0000000318157807 */ /* 0x000fe40001000000 */
[----:B------:R-:W-:Y:S02]  /*20d0*/  SEL R24, R30, 0x3, P5 ;  /* 0x000000031e187807 */ /* 0x000fe40002800000 */
[----:B------:R-:W-:Y:S01]  /*20e0*/  SEL R25, R23, 0x3, P4 ;  /* 0x0000000317197807 */ /* 0x000fe20002000000 */
[----:B-1----:R-:W-:-:S04]  /*20f0*/  VIADD R37, R32, 0xfcc ;  /* 0x00000fcc20257836 */ /* 0x002fc80000000000 */
        /* <DEDUP_REMOVED lines=99> */
[----:B------:R-:W2:Y:S01]  /*2730*/  @P0 LDG.E.EL.128 R12, desc[UR6][R36.64] ;  /* 0x00000006240c0981 */ /* 0x000ea2000c2e1d00 */
[----:B------:R-:W-:Y:S02]  /*2740*/  SEL R26, R19, 0x5, P3 ;  /* 0x00000005131a7807 */ /* 0x000fe40001800000 */
[----:B------:R-:W-:Y:S02]  /*2750*/  SEL R19, R22, 0x6, P2 ;  /* 0x0000000616137807 */ /* 0x000fe40001000000 */
        /* <DEDUP_REMOVED lines=43> */
[----:B------:R-:W-:Y:S02]  /*2a10*/  SEL R27, R27, 0x7, P2 ;  /* 0x000000071b1b7807 */ /* 0x000fe40001000000 */
[----:B------:R-:W-:Y:S02]  /*2a20*/  CS2R R20, SRZ ;  /* 0x0000000000147805 */ /* 0x000fe4000001ff00 */
[----:B-1----:R-:W-:-:S02]  /*2a30*/  CS2R R22, SRZ ;  /* 0x0000000000167805 */ /* 0x002fc4000001ff00 */
        /* <DEDUP_REMOVED lines=15> */
[----:B------:R-:W-:-:S04]  /*2b30*/  VIADD R15, R32, 0x1f8c ;  /* 0x00001f8c200f7836 */ /* 0x000fc80000000000 */
[----:B------:R-:W-:Y:S01]  /*2b40*/  IMAD.WIDE R34, R15, 0x4, R34 ;  /* 0x000000040f227825 */ /* 0x000fe200078e0222 */
[----:B------:R-:W-:Y:S02]  /*2b50*/  CS2R R14, SRZ ;  /* 0x00000000000e7805 */ /* 0x000fe4000001ff00 */
[----:B-1----:R-:W-:-:S06]  /*2b60*/  CS2R R12, SRZ ;  /* 0x00000000000c7805 */ /* 0x002fcc000001ff00 */
[----:B------:R1:W3:Y:S01]  /*2b70*/  @P0 LDG.E.EL.128 R12, desc[UR6][R34.64] ;  /* 0x00000006220c0981 */ /* 0x0002e2000c2e1d00 */
[----:B------:R-:W-:Y:S02]  /*2b80*/  SEL R37, R19, 0x7, P5 ;  /* 0x0000000713257807 */ /* 0x000fe40002800000 */
[----:B------:R-:W-:Y:S02]  /*2b90*/  SEL R19, R36, 0x7, P4 ;  /* 0x0000000724137807 */ /* 0x000fe40002000000 */
[----:B------:R-:W-:Y:S02]  /*2ba0*/  SEL R25, R25, 0x7, P3 ;  /* 0x0000000719197807 */ /* 0x000fe40001800000 */
[----:B------:R-:W-:Y:S01]  /*2bb0*/  SEL R24, R24, 0x7, P1 ;  /* 0x0000000718187807 */ /* 0x000fe20000800000 */
[----:B-1----:R-:W1:Y:S01]  /*2bc0*/  LDC.64 R34, c[0x0][0x218] ;  /* 0x00008600ff227b82 */ /* 0x002e620000000a00 */
[----:B------:R-:W-:Y:S01]  /*2bd0*/  IMAD R33, R33, 0x120, R2 ;  /* 0x0000012021217824 */ /* 0x000fe200078e0202 */
[----:B------:R-:W-:-:S02]  /*2be0*/  PRMT R17, R17, 0x5410, R18 ;  /* 0x0000541011117816 */ /* 0x000fc40000000012 */
[-C--:B--2---:R-:W-:Y:S02]  /*2bf0*/  FSETP.GEU.AND P5, PT, R8, R20.reuse, PT ;  /* 0x000000140800720b */ /* 0x084fe40003fae000 */
[----:B------:R-:W-:Y:S02]  /*2c00*/  FSETP.GEU.AND P4, PT, R9, R21, PT ;  /* 0x000000150900720b */ /* 0x000fe40003f8e000 */
[----:B------:R-:W-:Y:S02]  /*2c10*/  FSETP.NAN.AND P6, PT, R20, R20, PT ;  /* 0x000000141400720b */ /* 0x000fe40003fc8000 */
[----:B------:R-:W-:Y:S02]  /*2c20*/  FSETP.GEU.AND P3, PT, R10, R22, PT ;  /* 0x000000160a00720b */ /* 0x000fe40003f6e000 */
[----:B------:R-:W-:-:S05]  /*2c30*/  FSETP.GEU.AND P1, PT, R11, R23, PT ;  /* 0x000000170b00720b */ /* 0x000fca0003f2e000 */
[----:B------:R-:W-:Y:S02]  /*2c40*/  @P5 SEL R20, R20, R8, P6 ;  /* 0x0000000814145207 */ /* 0x000fe40003000000 */
[C---:B------:R-:W-:Y:S02]  /*2c50*/  FSETP.NAN.AND P6, PT, R21.reuse, R21, PT ;  /* 0x000000151500720b */ /* 0x040fe40003fc8000 */
[----:B------:R-:W-:Y:S02]  /*2c60*/  SEL R8, R26, 0x7, P2 ;  /* 0x000000071a087807 */ /* 0x000fe40001000000 */
[----:B---3--:R-:W-:Y:S02]  /*2c70*/  FSETP.GEU.AND P2, PT, R4, R12, PT ;  /* 0x0000000c0400720b */ /* 0x008fe40003f4e000 */
[----:B------:R-:W-:Y:S02]  /*2c80*/  @P4 SEL R21, R21, R9, P6 ;  /* 0x0000000915154207 */ /* 0x000fe40003000000 */
[----:B------:R-:W-:-:S02]  /*2c90*/  FSETP.NAN.AND P6, PT, R22, R22, PT ;  /* 0x000000161600720b */ /* 0x000fc40003fc8000 */
[----:B------:R-:W-:Y:S02]  /*2ca0*/  SEL R26, R37, 0x8, P5 ;  /* 0x00000008251a7807 */ /* 0x000fe40002800000 */
[----:B------:R-:W-:Y:S02]  /*2cb0*/  FSETP.NAN.AND P5, PT, R23, R23, PT ;  /* 0x000000171700720b */ /* 0x000fe40003fa8000 */
[----:B------:R-:W-:Y:S02]  /*2cc0*/  @P3 SEL R22, R22, R10, P6 ;  /* 0x0000000a16163207 */ /* 0x000fe40003000000 */
[----:B------:R-:W-:Y:S02]  /*2cd0*/  FSETP.GEU.AND P6, PT, R5, R13, PT ;  /* 0x0000000d0500720b */ /* 0x000fe40003fce000 */
[----:B------:R-:W-:Y:S02]  /*2ce0*/  @P1 SEL R23, R23, R11, P5 ;  /* 0x0000000b17171207 */ /* 0x000fe40002800000 */
[----:B------:R-:W-:-:S02]  /*2cf0*/  FSETP.NAN.AND P5, PT, R12, R12, PT ;  /* 0x0000000c0c00720b */ /* 0x000fc40003fa8000 */
[----:B------:R-:W-:Y:S02]  /*2d00*/  SEL R27, R27, 0x8, P4 ;  /* 0x000000081b1b7807 */ /* 0x000fe40002000000 */
[----:B------:R-:W-:Y:S01]  /*2d10*/  @P2 SEL R12, R12, R4, P5 ;  /* 0x000000040c0c2207 */ /* 0x000fe20002800000 */
[----:B------:R-:W-:Y:S01]  /*2d20*/  IMAD.SHL.U32 R4, R3, 0x4, RZ ;  /* 0x0000000403047824 */ /* 0x000fe200078e00ff */
[----:B------:R-:W-:Y:S02]  /*2d30*/  FSETP.GEU.AND P5, PT, R6, R14, PT ;  /* 0x0000000e0600720b */ /* 0x000fe40003fae000 */
[C---:B------:R-:W-:Y:S02]  /*2d40*/  FSETP.NAN.AND P4, PT, R13.reuse, R13, PT ;  /* 0x0000000d0d00720b */ /* 0x040fe40003f88000 */
[----:B------:R-:W-:Y:S02]  /*2d50*/  LOP3.LUT R9, R4, 0xfc, RZ, 0xc0, !PT ;  /* 0x000000fc04097812 */ /* 0x000fe400078ec0ff */
[----:B------:R-:W-:-:S02]  /*2d60*/  @P6 SEL R13, R13, R5, P4 ;  /* 0x000000050d0d6207 */ /* 0x000fc40002000000 */
[----:B------:R-:W-:Y:S02]  /*2d70*/  SHF.R.U32.HI R3, RZ, 0x6, R3 ;  /* 0x00000006ff037819 */ /* 0x000fe40000011603 */
[----:B------:R-:W-:Y:S02]  /*2d80*/  FSETP.GEU.AND P4, PT, R7, R15, PT ;  /* 0x0000000f0700720b */ /* 0x000fe40003f8e000 */
[----:B------:R-:W-:Y:S02]  /*2d90*/  PRMT R9, R9, 0x6540, R0 ;  /* 0x0000654009097816 */ /* 0x000fe40000000000 */
[----:B------:R-:W-:Y:S02]  /*2da0*/  SEL R31, R31, 0x8, P3 ;  /* 0x000000081f1f7807 */ /* 0x000fe40001800000 */
[----:B------:R-:W-:Y:S02]  /*2db0*/  SGXT.U32 R3, R3, 0x2 ;  /* 0x000000020303781a */ /* 0x000fe40000000000 */
[----:B------:R-:W-:Y:S01]  /*2dc0*/  FSETP.NAN.AND P3, PT, R14, R14, PT ;  /* 0x0000000e0e00720b */ /* 0x000fe20003f68000 */
[----:B------:R-:W-:Y:S01]  /*2dd0*/  IMAD.HI R4, R9, 0x38e38e39, RZ ;  /* 0x38e38e3909047827 */ /* 0x000fe200078e02ff */
[----:B------:R-:W-:-:S02]  /*2de0*/  LOP3.LUT R0, R2, R3, RZ, 0xfc, !PT ;  /* 0x0000000302007212 */ /* 0x000fc400078efcff */
[----:B------:R-:W-:Y:S02]  /*2df0*/  @P5 SEL R14, R14, R6, P3 ;  /* 0x000000060e0e5207 */ /* 0x000fe40001800000 */
[----:B------:R-:W-:Y:S02]  /*2e00*/  FSETP.NAN.AND P3, PT, R15, R15, PT ;  /* 0x0000000f0f00720b */ /* 0x000fe40003f68000 */
[----:B------:R-:W-:Y:S02]  /*2e10*/  SEL R30, R30, 0x8, P1 ;  /* 0x000000081e1e7807 */ /* 0x000fe40000800000 */
[----:B------:R-:W-:Y:S01]  /*2e20*/  SEL R3, R8, 0x8, P2 ;  /* 0x0000000808037807 */ /* 0x000fe20001000000 */
[----:B------:R-:W-:Y:S01]  /*2e30*/  IMAD.SHL.U32 R10, R28, 0x4, RZ ;  /* 0x000000041c0a7824 */ /* 0x000fe200078e00ff */
[----:B------:R-:W-:Y:S02]  /*2e40*/  ISETP.GE.AND P1, PT, R9, 0x90, PT ;  /* 0x000000900900780c */ /* 0x000fe40003f26270 */
[----:B------:R-:W-:-:S02]  /*2e50*/  LOP3.LUT R8, R0, 0x8, RZ, 0xfc, !PT ;  /* 0x0000000800087812 */ /* 0x000fc400078efcff */
[----:B------:R-:W-:Y:S02]  /*2e60*/  SHF.R.U32.HI R5, RZ, 0x1f, R4 ;  /* 0x0000001fff057819 */ /* 0x000fe40000011604 */
[----:B------:R-:W-:Y:S02]  /*2e70*/  @P4 SEL R15, R15, R7, P3 ;  /* 0x000000070f0f4207 */ /* 0x000fe40001800000 */
[----:B------:R-:W-:Y:S02]  /*2e80*/  ISETP.LT.AND P3, PT, R8, 0x120, !P1 ;  /* 0x000001200800780c */ /* 0x000fe40004f61270 */
[----:B------:R-:W-:Y:S02]  /*2e90*/  LOP3.LUT R6, R0, 0x4, RZ, 0xfc, !PT ;  /* 0x0000000400067812 */ /* 0x000fe400078efcff */
[----:B------:R-:W-:Y:S01]  /*2ea0*/  LEA.HI.SX32 R8, R4, R5, 0x1d ;  /* 0x0000000504087211 */ /* 0x000fe200078feaff */
[----:B------:R-:W-:Y:S01]  /*2eb0*/  STS [R29+0x2080], R20 ;  /* 0x002080141d007388 */ /* 0x000fe20000000800 */
[----:B------:R-:W-:-:S02]  /*2ec0*/  SHF.R.U32.HI R4, RZ, 0x2, R28 ;  /* 0x00000002ff047819 */ /* 0x000fc4000001161c */
[----:B------:R-:W-:Y:S01]  /*2ed0*/  LOP3.LUT R10, R10, 0x3fc, RZ, 0xc0, !PT ;  /* 0x000003fc0a0a7812 */ /* 0x000fe200078ec0ff */
[----:B------:R-:W-:Y:S01]  /*2ee0*/  STS [R29+0x2490], R21 ;  /* 0x002490151d007388 */ /* 0x000fe20000000800 */
[----:B------:R-:W-:-:S03]  /*2ef0*/  ISETP.LT.AND P2, PT, R6, 0x120, !P1 ;  /* 0x000001200600780c */ /* 0x000fc60004f41270 */
[----:B------:R-:W-:Y:S01]  /*2f00*/  STS [R29+0x28a0], R22 ;  /* 0x0028a0161d007388 */ /* 0x000fe20000000800 */
[----:B------:R-:W-:-:S03]  /*2f10*/  LOP3.LUT R4, R4, 0x30, RZ, 0xc0, !PT ;  /* 0x0000003004047812 */ /* 0x000fc600078ec0ff */
[----:B------:R-:W-:Y:S01]  /*2f20*/  STS [R29+0x2cb0], R23 ;  /* 0x002cb0171d007388 */ /* 0x000fe20000000800 */
[----:B------:R-:W-:-:S03]  /*2f30*/  LOP3.LUT R6, R10, 0x400, RZ, 0xfc, !PT ;  /* 0x000004000a067812 */ /* 0x000fc600078efcff */
[----:B------:R2:W-:Y:S04]  /*2f40*/  STS [R29+0x30c0], R12 ;  /* 0x0030c00c1d007388 */ /* 0x0005e80000000800 */
[----:B------:R-:W-:Y:S04]  /*2f50*/  STS [R29+0x34d0], R13 ;  /* 0x0034d00d1d007388 */ /* 0x000fe80000000800 */
[----:B------:R3:W-:Y:S04]  /*2f60*/  STS [R29+0x38e0], R14 ;  /* 0x0038e00e1d007388 */ /* 0x0007e80000000800 */
[----:B------:R4:W-:Y:S01]  /*2f70*/  STS [R29+0x3cf0], R15 ;  /* 0x003cf00f1d007388 */ /* 0x0009e20000000800 */
[----:B------:R-:W-:-:S02]  /*2f80*/  LOP3.LUT R7, R10, 0x800, RZ, 0xfc, !PT ;  /* 0x000008000a077812 */ /* 0x000fc400078efcff */
[----:B------:R-:W-:Y:S01]  /*2f90*/  LOP3.LUT R11, R10, 0xc00, RZ, 0xfc, !PT ;  /* 0x00000c000a0b7812 */ /* 0x000fe200078efcff */
[----:B------:R-:W-:Y:S01]  /*2fa0*/  VIADD R5, R4, UR4 ;  /* 0x0000000404057c36 */ /* 0x000fe20008000000 */
[----:B------:R-:W-:Y:S02]  /*2fb0*/  SHF.R.U32.HI R6, RZ, 0x4, R6 ;  /* 0x00000004ff067819 */ /* 0x000fe40000011606 */
[----:B------:R-:W-:Y:S02]  /*2fc0*/  SHF.R.U32.HI R7, RZ, 0x4, R7 ;  /* 0x00000004ff077819 */ /* 0x000fe40000011607 */
[----:B------:R-:W-:Y:S02]  /*2fd0*/  SHF.R.U32.HI R4, RZ, 0x4, R11 ;  /* 0x00000004ff047819 */ /* 0x000fe4000001160b */
[----:B------:R-:W-:Y:S02]  /*2fe0*/  LOP3.LUT R11, R6, 0x70, RZ, 0xc0, !PT ;  /* 0x00000070060b7812 */ /* 0x000fe400078ec0ff */
[----:B--2---:R-:W-:-:S02]  /*2ff0*/  LOP3.LUT R12, R7, 0xb0, RZ, 0xc0, !PT ;  /* 0x000000b0070c7812 */ /* 0x004fc400078ec0ff */
[----:B---3--:R-:W-:Y:S01]  /*3000*/  LOP3.LUT R14, R4, 0xf0, RZ, 0xc0, !PT ;  /* 0x000000f0040e7812 */ /* 0x008fe200078ec0ff */
[----:B------:R-:W-:Y:S02]  /*3010*/  VIADD R11, R11, UR4 ;  /* 0x000000040b0b7c36 */ /* 0x000fe40008000000 */
[----:B------:R-:W-:Y:S02]  /*3020*/  VIADD R13, R12, UR4 ;  /* 0x000000040c0d7c36 */ /* 0x000fe40008000000 */
[----:B----4-:R-:W-:Y:S01]  /*3030*/  VIADD R15, R14, UR4 ;  /* 0x000000040e0f7c36 */ /* 0x010fe20008000000 */
[----:B------:R-:W-:Y:S01]  /*3040*/  SHF.R.U32.HI R37, RZ, 0x6, R28 ;  /* 0x00000006ff257819 */ /* 0x000fe2000001161c */
[C---:B------:R-:W-:Y:S01]  /*3050*/  IMAD R5, R10.reuse, 0x4, R5 ;  /* 0x000000040a057824 */ /* 0x040fe200078e0205 */
[----:B------:R-:W-:Y:S01]  /*3060*/  BAR.SYNC.DEFER_BLOCKING 0x0 ;  /* 0x0000000000007b1d */ /* 0x000fe20000010000 */
[----:B------:R-:W-:Y:S02]  /*3070*/  IMAD R11, R10, 0x4, R11 ;  /* 0x000000040a0b7824 */ /* 0x000fe400078e020b */
[----:B------:R-:W-:-:S02]  /*3080*/  IMAD R29, R8, -0x24, R9 ;  /* 0xffffffdc081d7824 */ /* 0x000fc400078e0209 */
[C---:B------:R-:W-:Y:S01]  /*3090*/  IMAD R13, R10.reuse, 0x4, R13 ;  /* 0x000000040a0d7824 */ /* 0x040fe200078e020d */
[----:B------:R-:W-:Y:S01]  /*30a0*/  PRMT R31, R31, 0x3340, R30 ;  /* 0x000033401f1f7816 */ /* 0x000fe2000000001e */
[----:B------:R-:W-:Y:S01]  /*30b0*/  IMAD R20, R10, 0x4, R15 ;  /* 0x000000040a147824 */ /* 0x000fe200078e020f */
[----:B------:R-:W-:Y:S01]  /*30c0*/  ULDC.64 UR4, c[0x0][0x220] ;  /* 0x0000880000047ab9 */ /* 0x000fe20000000a00 */
[----:B------:R-:W-:Y:S01]  /*30d0*/  IMAD R29, R8, 0x6c00, R29 ;  /* 0x00006c00081d7824 */ /* 0x000fe200078e021d */
[----:B------:R-:W2:Y:S04]  /*30e0*/  LDS.128 R4, [R5] ;  /* 0x0000000005047984 */ /* 0x000ea80000000c00 */
[----:B------:R-:W3:Y:S04]  /*30f0*/  LDS.128 R8, [R11+0x1000] ;  /* 0x001000000b087984 */ /* 0x000ee80000000c00 */
[----:B------:R-:W4:Y:S04]  /*3100*/  LDS.128 R12, [R13+0x2000] ;  /* 0x002000000d0c7984 */ /* 0x000f280000000c00 */
[----:B------:R-:W5:Y:S01]  /*3110*/  LDS.128 R20, [R20+0x3000] ;  /* 0x0030000014147984 */ /* 0x000f620000000c00 */
[----:B------:R-:W-:-:S04]  /*3120*/  SGXT.U32 R37, R37, 0x2 ;  /* 0x000000022525781a */ /* 0x000fc80000000000 */
[----:B------:R-:W-:Y:S02]  /*3130*/  LOP3.LUT R28, R2, R37, RZ, 0xfc, !PT ;  /* 0x00000025021c7212 */ /* 0x000fe400078efcff */
[----:B------:R-:W-:Y:S02]  /*3140*/  SEL R2, R25, 0x8, P6 ;  /* 0x0000000819027807 */ /* 0x000fe40003000000 */
[C---:B------:R-:W-:Y:S02]  /*3150*/  ISETP.LT.AND P6, PT, R0.reuse, 0x120, !P1 ;  /* 0x000001200000780c */ /* 0x040fe40004fc1270 */
[----:B------:R-:W-:Y:S01]  /*3160*/  LOP3.LUT R0, R0, 0xc, RZ, 0xfc, !PT ;  /* 0x0000000c00007812 */ /* 0x000fe200078efcff */
[----:B------:R-:W-:Y:S01]  /*3170*/  IMAD R29, R28, 0x24, R29 ;  /* 0x000000241c1d7824 */ /* 0x000fe200078e021d */
[----:B------:R-:W-:Y:S02]  /*3180*/  PRMT R25, R3, 0x3340, R2 ;  /* 0x0000334003197816 */ /* 0x000fe40000000002 */
[----:B------:R-:W-:Y:S01]  /*3190*/  ISETP.LT.AND P1, PT, R0, 0x120, !P1 ;  /* 0x000001200000780c */ /* 0x000fe20004f21270 */
[C---:B------:R-:W-:Y:S01]  /*31a0*/  VIADD R3, R29.reuse, 0x90 ;  /* 0x000000901d037836 */ /* 0x040fe20000000000 */
[----:B------:R-:W-:Y:S01]  /*31b0*/  PRMT R0, R26, 0x3340, R27 ;  /* 0x000033401a007816 */ /* 0x000fe2000000001b */
[----:B------:R-:W-:-:S02]  /*31c0*/  VIADD R37, R29, 0x120 ;  /* 0x000001201d257836 */ /* 0x000fc40000000000 */
[C---:B------:R-:W-:Y:S02]  /*31d0*/  VIADD R30, R29.reuse, 0x1b0 ;  /* 0x000001b01d1e7836 */ /* 0x040fe40000000000 */
[----:B-1----:R-:W-:Y:S01]  /*31e0*/  IMAD.WIDE R26, R29, 0x4, R34 ;  /* 0x000000041d1a7825 */ /* 0x002fe200078e0222 */
[----:B------:R-:W-:-:S03]  /*31f0*/  SEL R24, R24, 0x8, P5 ;  /* 0x0000000818187807 */ /* 0x000fc60002800000 */
[----:B------:R-:W-:Y:S01]  /*3200*/  IMAD.WIDE R2, R3, 0x4, R34 ;  /* 0x0000000403027825 */ /* 0x000fe200078e0222 */
[----:B------:R-:W-:-:S03]  /*3210*/  SEL R19, R19, 0x8, P4 ;  /* 0x0000000813137807 */ /* 0x000fc60002000000 */
[--C-:B------:R-:W-:Y:S01]  /*3220*/  IMAD.WIDE R28, R37, 0x4, R34.reuse ;  /* 0x00000004251c7825 */ /* 0x100fe200078e0222 */
[----:B------:R-:W-:Y:S01]  /*3230*/  IADD3 R32, P4, R33, UR4, RZ ;  /* 0x0000000421207c10 */ /* 0x000fe2000ff9e0ff */
[----:B--2---:R1:W-:Y:S02]  /*3240*/  @P6 STG.E.128 desc[UR6][R26.64], R4 ;  /* 0x000000041a006986 */ /* 0x0043e4000c101d06 */
[----:B------:R-:W-:Y:S01]  /*3250*/  IMAD.WIDE R34, R30, 0x4, R34 ;  /* 0x000000041e227825 */ /* 0x000fe200078e0222 */
[----:B------:R-:W-:Y:S01]  /*3260*/  PRMT R24, R24, 0x3340, R19 ;  /* 0x0000334018187816 */ /* 0x000fe20000000013 */
[----:B---3--:R1:W-:Y:S01]  /*3270*/  @P2 STG.E.128 desc[UR6][R2.64], R8 ;  /* 0x0000000802002986 */ /* 0x0083e2000c101d06 */
[----:B------:R-:W-:-:S03]  /*3280*/  LEA.HI.X.SX32 R33, R33, UR5, 0x1, P4 ;  /* 0x0000000521217c11 */ /* 0x000fc6000a0f0eff */
[----:B----4-:R1:W-:Y:S01]  /*3290*/  @P3 STG.E.128 desc[UR6][R28.64], R12 ;  /* 0x0000000c1c003986 */ /* 0x0103e2000c101d06 */
[----:B------:R-:W-:-:S03]  /*32a0*/  PRMT R18, R0, 0x5410, R31 ;  /* 0x0000541000127816 */ /* 0x000fc6000000001f */
[----:B-----5:R1:W-:Y:S01]  /*32b0*/  @P1 STG.E.128 desc[UR6][R34.64], R20 ;  /* 0x0000001422001986 */ /* 0x0203e2000c101d06 */
[----:B------:R-:W-:Y:S01]  /*32c0*/  PRMT R19, R25, 0x5410, R24 ;  /* 0x0000541019137816 */ /* 0x000fe20000000018 */
[----:B------:R-:W-:Y:S06]  /*32d0*/  @!P0 EXIT ;  /* 0x000000000000894d */ /* 0x000fec0003800000 */
[----:B------:R-:W-:Y:S01]  /*32e0*/  STG.E.128 desc[UR6][R32.64], R16 ;  /* 0x0000001020007986 */ /* 0x000fe2000c101d06 */
[----:B------:R-:W-:Y:S05]  /*32f0*/  EXIT ;  /* 0x000000000000794d */ /* 0x000fea0003800000 */
.L_x_0:
[----:B------:R-:W-:-:S00]  /*3300*/  BRA `(.L_x_0) ;  /* 0xfffffffc00fc7947 */ /* 0x000fc0000383ffff */
[----:B------:R-:W-:-:S00]  /*3310*/  NOP ;  /* 0x0000000000007918 */ /* 0x000fc00000000000 */
        /* <DEDUP_REMOVED lines=14> */
.L_x_1:


//--------------------- .nv.shared.triton_poi_fused_max_pool2d_with_indices_33 --------------------------
	.section	.nv.shared.triton_poi_fused_max_pool2d_with_indices_33,"aw",@nobits
	.sectionflags	@""
	.align	16
	.zero		1024


//--------------------- .nv.constant0.triton_poi_fused_max_pool2d_with_indices_33 --------------------------
	.section	.nv.constant0.triton_poi_fused_max_pool2d_with_indices_33,"a",@progbits
	.sectionflags	@""
	.align	4
.nv.constant0.triton_poi_fused_max_pool2d_with_indices_33:
	.zero		560
